//
// Generated by NVIDIA NVVM Compiler
//
// Compiler Build ID: CL-36424714
// Cuda compilation tools, release 13.0, V13.0.88
// Based on NVVM 20.0.0
//

.version 9.0
.target sm_100
.address_size 64

	// .globl	_ZN7graphdl4core4cuda11setupKernelEP17curandStateXORWOWm
.global .align 4 .b8 precalc_xorwow_matrix[102400];
.global .align 4 .b8 precalc_xorwow_offset_matrix[102400];
.global .align 4 .b8 mrg32k3aM1[2304];
.global .align 4 .b8 mrg32k3aM2[2304];
.global .align 4 .b8 mrg32k3aM1SubSeq[2016];
.global .align 4 .b8 mrg32k3aM2SubSeq[2016];
.global .align 4 .b8 mrg32k3aM1Seq[2304];
.global .align 4 .b8 mrg32k3aM2Seq[2304];
.const .align 8 .b8 __cr_lgamma_table[72];

.visible .entry _ZN7graphdl4core4cuda11setupKernelEP17curandStateXORWOWm(
	.param .u64 .ptr .align 1 _ZN7graphdl4core4cuda11setupKernelEP17curandStateXORWOWm_param_0,
	.param .u64 _ZN7graphdl4core4cuda11setupKernelEP17curandStateXORWOWm_param_1
)
{
	.reg .pred 	%p<24>;
	.reg .b32 	%r<413>;
	.reg .b64 	%rd<19>;

	ld.param.u64 	%rd8, [_ZN7graphdl4core4cuda11setupKernelEP17curandStateXORWOWm_param_0];
	ld.param.u64 	%rd9, [_ZN7graphdl4core4cuda11setupKernelEP17curandStateXORWOWm_param_1];
	cvta.to.global.u64 	%rd10, %rd8;
	mov.u32 	%r182, %ctaid.x;
	mov.u32 	%r183, %ntid.x;
	mov.u32 	%r184, %tid.x;
	mad.lo.s32 	%r185, %r182, %r183, %r184;
	cvt.s64.s32 	%rd18, %r185;
	mul.wide.s32 	%rd11, %r185, 48;
	add.s64 	%rd2, %rd10, %rd11;
	cvt.u32.u64 	%r186, %rd9;
	xor.b32  	%r187, %r186, -1429050551;
	mul.lo.s32 	%r188, %r187, 1099087573;
	{ .reg .b32 tmp; mov.b64 {tmp, %r189}, %rd9; }
	xor.b32  	%r190, %r189, -136515619;
	mul.lo.s32 	%r191, %r190, -1703105765;
	add.s32 	%r192, %r188, %r191;
	add.s32 	%r193, %r192, 6615241;
	add.s32 	%r194, %r188, 123456789;
	st.global.v2.u32 	[%rd2], {%r193, %r194};
	xor.b32  	%r195, %r188, 362436069;
	add.s32 	%r196, %r191, 521288629;
	st.global.v2.u32 	[%rd2+8], {%r195, %r196};
	xor.b32  	%r197, %r191, 88675123;
	add.s32 	%r198, %r188, 5783321;
	st.global.v2.u32 	[%rd2+16], {%r197, %r198};
	setp.eq.s32 	%p1, %r185, 0;
	@%p1 bra 	$L__BB0_42;
	mov.b32 	%r319, 0;
$L__BB0_2:
	and.b64  	%rd4, %rd18, 3;
	setp.eq.s64 	%p2, %rd4, 0;
	@%p2 bra 	$L__BB0_41;
	mul.wide.u32 	%rd12, %r319, 3200;
	mov.u64 	%rd13, precalc_xorwow_matrix;
	add.s64 	%rd5, %rd13, %rd12;
	cvt.u32.u64 	%r2, %rd4;
	mov.b32 	%r320, 0;
$L__BB0_4:
	mov.b32 	%r333, 0;
	mov.u32 	%r334, %r333;
	mov.u32 	%r335, %r333;
	mov.u32 	%r336, %r333;
	mov.u32 	%r337, %r333;
	mov.u32 	%r326, %r333;
$L__BB0_5:
	mul.wide.u32 	%rd14, %r326, 4;
	add.s64 	%rd15, %rd2, %rd14;
	ld.global.u32 	%r10, [%rd15+4];
	shl.b32 	%r11, %r326, 5;
	mov.b32 	%r332, 0;
$L__BB0_6:
	.pragma "nounroll";
	shr.u32 	%r203, %r10, %r332;
	and.b32  	%r204, %r203, 1;
	setp.eq.b32 	%p3, %r204, 1;
	not.pred 	%p4, %p3;
	add.s32 	%r205, %r11, %r332;
	mul.lo.s32 	%r206, %r205, 5;
	mul.wide.u32 	%rd16, %r206, 4;
	add.s64 	%rd6, %rd5, %rd16;
	@%p4 bra 	$L__BB0_8;
	ld.global.u32 	%r207, [%rd6];
	xor.b32  	%r337, %r337, %r207;
	ld.global.u32 	%r208, [%rd6+4];
	xor.b32  	%r336, %r336, %r208;
	ld.global.u32 	%r209, [%rd6+8];
	xor.b32  	%r335, %r335, %r209;
	ld.global.u32 	%r210, [%rd6+12];
	xor.b32  	%r334, %r334, %r210;
	ld.global.u32 	%r211, [%rd6+16];
	xor.b32  	%r333, %r333, %r211;
$L__BB0_8:
	and.b32  	%r213, %r203, 2;
	setp.eq.s32 	%p5, %r213, 0;
	@%p5 bra 	$L__BB0_10;
	ld.global.u32 	%r214, [%rd6+20];
	xor.b32  	%r337, %r337, %r214;
	ld.global.u32 	%r215, [%rd6+24];
	xor.b32  	%r336, %r336, %r215;
	ld.global.u32 	%r216, [%rd6+28];
	xor.b32  	%r335, %r335, %r216;
	ld.global.u32 	%r217, [%rd6+32];
	xor.b32  	%r334, %r334, %r217;
	ld.global.u32 	%r218, [%rd6+36];
	xor.b32  	%r333, %r333, %r218;
$L__BB0_10:
	and.b32  	%r220, %r203, 4;
	setp.eq.s32 	%p6, %r220, 0;
	@%p6 bra 	$L__BB0_12;
	ld.global.u32 	%r221, [%rd6+40];
	xor.b32  	%r337, %r337, %r221;
	ld.global.u32 	%r222, [%rd6+44];
	xor.b32  	%r336, %r336, %r222;
	ld.global.u32 	%r223, [%rd6+48];
	xor.b32  	%r335, %r335, %r223;
	ld.global.u32 	%r224, [%rd6+52];
	xor.b32  	%r334, %r334, %r224;
	ld.global.u32 	%r225, [%rd6+56];
	xor.b32  	%r333, %r333, %r225;
$L__BB0_12:
	and.b32  	%r227, %r203, 8;
	setp.eq.s32 	%p7, %r227, 0;
	@%p7 bra 	$L__BB0_14;
	ld.global.u32 	%r228, [%rd6+60];
	xor.b32  	%r337, %r337, %r228;
	ld.global.u32 	%r229, [%rd6+64];
	xor.b32  	%r336, %r336, %r229;
	ld.global.u32 	%r230, [%rd6+68];
	xor.b32  	%r335, %r335, %r230;
	ld.global.u32 	%r231, [%rd6+72];
	xor.b32  	%r334, %r334, %r231;
	ld.global.u32 	%r232, [%rd6+76];
	xor.b32  	%r333, %r333, %r232;
$L__BB0_14:
	and.b32  	%r234, %r203, 16;
	setp.eq.s32 	%p8, %r234, 0;
	@%p8 bra 	$L__BB0_16;
	ld.global.u32 	%r235, [%rd6+80];
	xor.b32  	%r337, %r337, %r235;
	ld.global.u32 	%r236, [%rd6+84];
	xor.b32  	%r336, %r336, %r236;
	ld.global.u32 	%r237, [%rd6+88];
	xor.b32  	%r335, %r335, %r237;
	ld.global.u32 	%r238, [%rd6+92];
	xor.b32  	%r334, %r334, %r238;
	ld.global.u32 	%r239, [%rd6+96];
	xor.b32  	%r333, %r333, %r239;
$L__BB0_16:
	and.b32  	%r241, %r203, 32;
	setp.eq.s32 	%p9, %r241, 0;
	@%p9 bra 	$L__BB0_18;
	ld.global.u32 	%r242, [%rd6+100];
	xor.b32  	%r337, %r337, %r242;
	ld.global.u32 	%r243, [%rd6+104];
	xor.b32  	%r336, %r336, %r243;
	ld.global.u32 	%r244, [%rd6+108];
	xor.b32  	%r335, %r335, %r244;
	ld.global.u32 	%r245, [%rd6+112];
	xor.b32  	%r334, %r334, %r245;
	ld.global.u32 	%r246, [%rd6+116];
	xor.b32  	%r333, %r333, %r246;
$L__BB0_18:
	and.b32  	%r248, %r203, 64;
	setp.eq.s32 	%p10, %r248, 0;
	@%p10 bra 	$L__BB0_20;
	ld.global.u32 	%r249, [%rd6+120];
	xor.b32  	%r337, %r337, %r249;
	ld.global.u32 	%r250, [%rd6+124];
	xor.b32  	%r336, %r336, %r250;
	ld.global.u32 	%r251, [%rd6+128];
	xor.b32  	%r335, %r335, %r251;
	ld.global.u32 	%r252, [%rd6+132];
	xor.b32  	%r334, %r334, %r252;
	ld.global.u32 	%r253, [%rd6+136];
	xor.b32  	%r333, %r333, %r253;
$L__BB0_20:
	and.b32  	%r255, %r203, 128;
	setp.eq.s32 	%p11, %r255, 0;
	@%p11 bra 	$L__BB0_22;
	ld.global.u32 	%r256, [%rd6+140];
	xor.b32  	%r337, %r337, %r256;
	ld.global.u32 	%r257, [%rd6+144];
	xor.b32  	%r336, %r336, %r257;
	ld.global.u32 	%r258, [%rd6+148];
	xor.b32  	%r335, %r335, %r258;
	ld.global.u32 	%r259, [%rd6+152];
	xor.b32  	%r334, %r334, %r259;
	ld.global.u32 	%r260, [%rd6+156];
	xor.b32  	%r333, %r333, %r260;
$L__BB0_22:
	and.b32  	%r262, %r203, 256;
	setp.eq.s32 	%p12, %r262, 0;
	@%p12 bra 	$L__BB0_24;
	ld.global.u32 	%r263, [%rd6+160];
	xor.b32  	%r337, %r337, %r263;
	ld.global.u32 	%r264, [%rd6+164];
	xor.b32  	%r336, %r336, %r264;
	ld.global.u32 	%r265, [%rd6+168];
	xor.b32  	%r335, %r335, %r265;
	ld.global.u32 	%r266, [%rd6+172];
	xor.b32  	%r334, %r334, %r266;
	ld.global.u32 	%r267, [%rd6+176];
	xor.b32  	%r333, %r333, %r267;
$L__BB0_24:
	and.b32  	%r269, %r203, 512;
	setp.eq.s32 	%p13, %r269, 0;
	@%p13 bra 	$L__BB0_26;
	ld.global.u32 	%r270, [%rd6+180];
	xor.b32  	%r337, %r337, %r270;
	ld.global.u32 	%r271, [%rd6+184];
	xor.b32  	%r336, %r336, %r271;
	ld.global.u32 	%r272, [%rd6+188];
	xor.b32  	%r335, %r335, %r272;
	ld.global.u32 	%r273, [%rd6+192];
	xor.b32  	%r334, %r334, %r273;
	ld.global.u32 	%r274, [%rd6+196];
	xor.b32  	%r333, %r333, %r274;
$L__BB0_26:
	and.b32  	%r276, %r203, 1024;
	setp.eq.s32 	%p14, %r276, 0;
	@%p14 bra 	$L__BB0_28;
	ld.global.u32 	%r277, [%rd6+200];
	xor.b32  	%r337, %r337, %r277;
	ld.global.u32 	%r278, [%rd6+204];
	xor.b32  	%r336, %r336, %r278;
	ld.global.u32 	%r279, [%rd6+208];
	xor.b32  	%r335, %r335, %r279;
	ld.global.u32 	%r280, [%rd6+212];
	xor.b32  	%r334, %r334, %r280;
	ld.global.u32 	%r281, [%rd6+216];
	xor.b32  	%r333, %r333, %r281;
$L__BB0_28:
	and.b32  	%r283, %r203, 2048;
	setp.eq.s32 	%p15, %r283, 0;
	@%p15 bra 	$L__BB0_30;
	ld.global.u32 	%r284, [%rd6+220];
	xor.b32  	%r337, %r337, %r284;
	ld.global.u32 	%r285, [%rd6+224];
	xor.b32  	%r336, %r336, %r285;
	ld.global.u32 	%r286, [%rd6+228];
	xor.b32  	%r335, %r335, %r286;
	ld.global.u32 	%r287, [%rd6+232];
	xor.b32  	%r334, %r334, %r287;
	ld.global.u32 	%r288, [%rd6+236];
	xor.b32  	%r333, %r333, %r288;
$L__BB0_30:
	and.b32  	%r290, %r203, 4096;
	setp.eq.s32 	%p16, %r290, 0;
	@%p16 bra 	$L__BB0_32;
	ld.global.u32 	%r291, [%rd6+240];
	xor.b32  	%r337, %r337, %r291;
	ld.global.u32 	%r292, [%rd6+244];
	xor.b32  	%r336, %r336, %r292;
	ld.global.u32 	%r293, [%rd6+248];
	xor.b32  	%r335, %r335, %r293;
	ld.global.u32 	%r294, [%rd6+252];
	xor.b32  	%r334, %r334, %r294;
	ld.global.u32 	%r295, [%rd6+256];
	xor.b32  	%r333, %r333, %r295;
$L__BB0_32:
	and.b32  	%r297, %r203, 8192;
	setp.eq.s32 	%p17, %r297, 0;
	@%p17 bra 	$L__BB0_34;
	ld.global.u32 	%r298, [%rd6+260];
	xor.b32  	%r337, %r337, %r298;
	ld.global.u32 	%r299, [%rd6+264];
	xor.b32  	%r336, %r336, %r299;
	ld.global.u32 	%r300, [%rd6+268];
	xor.b32  	%r335, %r335, %r300;
	ld.global.u32 	%r301, [%rd6+272];
	xor.b32  	%r334, %r334, %r301;
	ld.global.u32 	%r302, [%rd6+276];
	xor.b32  	%r333, %r333, %r302;
$L__BB0_34:
	and.b32  	%r304, %r203, 16384;
	setp.eq.s32 	%p18, %r304, 0;
	@%p18 bra 	$L__BB0_36;
	ld.global.u32 	%r305, [%rd6+280];
	xor.b32  	%r337, %r337, %r305;
	ld.global.u32 	%r306, [%rd6+284];
	xor.b32  	%r336, %r336, %r306;
	ld.global.u32 	%r307, [%rd6+288];
	xor.b32  	%r335, %r335, %r307;
	ld.global.u32 	%r308, [%rd6+292];
	xor.b32  	%r334, %r334, %r308;
	ld.global.u32 	%r309, [%rd6+296];
	xor.b32  	%r333, %r333, %r309;
$L__BB0_36:
	and.b32  	%r311, %r203, 32768;
	setp.eq.s32 	%p19, %r311, 0;
	@%p19 bra 	$L__BB0_38;
	ld.global.u32 	%r312, [%rd6+300];
	xor.b32  	%r337, %r337, %r312;
	ld.global.u32 	%r313, [%rd6+304];
	xor.b32  	%r336, %r336, %r313;
	ld.global.u32 	%r314, [%rd6+308];
	xor.b32  	%r335, %r335, %r314;
	ld.global.u32 	%r315, [%rd6+312];
	xor.b32  	%r334, %r334, %r315;
	ld.global.u32 	%r316, [%rd6+316];
	xor.b32  	%r333, %r333, %r316;
$L__BB0_38:
	add.s32 	%r332, %r332, 16;
	setp.ne.s32 	%p20, %r332, 32;
	@%p20 bra 	$L__BB0_6;
	mad.lo.s32 	%r317, %r326, -31, %r11;
	add.s32 	%r326, %r317, 1;
	setp.ne.s32 	%p21, %r326, 5;
	@%p21 bra 	$L__BB0_5;
	st.global.u32 	[%rd2+4], %r337;
	st.global.u32 	[%rd2+8], %r336;
	st.global.u32 	[%rd2+12], %r335;
	st.global.u32 	[%rd2+16], %r334;
	st.global.u32 	[%rd2+20], %r333;
	add.s32 	%r320, %r320, 1;
	setp.lt.u32 	%p22, %r320, %r2;
	@%p22 bra 	$L__BB0_4;
$L__BB0_41:
	shr.u64 	%rd7, %rd18, 2;
	add.s32 	%r319, %r319, 1;
	setp.gt.u64 	%p23, %rd18, 3;
	mov.u64 	%rd18, %rd7;
	@%p23 bra 	$L__BB0_2;
$L__BB0_42:
	mov.b32 	%r318, 0;
	st.global.v2.u32 	[%rd2+24], {%r318, %r318};
	st.global.u32 	[%rd2+32], %r318;
	mov.b64 	%rd17, 0;
	st.global.u64 	[%rd2+40], %rd17;
	ret;

}
	// .globl	_ZN7graphdl4core4cuda19uniformRandomKernelEP17curandStateXORWOWPfmff
.visible .entry _ZN7graphdl4core4cuda19uniformRandomKernelEP17curandStateXORWOWPfmff(
	.param .u64 .ptr .align 1 _ZN7graphdl4core4cuda19uniformRandomKernelEP17curandStateXORWOWPfmff_param_0,
	.param .u64 .ptr .align 1 _ZN7graphdl4core4cuda19uniformRandomKernelEP17curandStateXORWOWPfmff_param_1,
	.param .u64 _ZN7graphdl4core4cuda19uniformRandomKernelEP17curandStateXORWOWPfmff_param_2,
	.param .f32 _ZN7graphdl4core4cuda19uniformRandomKernelEP17curandStateXORWOWPfmff_param_3,
	.param .f32 _ZN7graphdl4core4cuda19uniformRandomKernelEP17curandStateXORWOWPfmff_param_4
)
{
	.reg .pred 	%p<2>;
	.reg .b32 	%r<20>;
	.reg .b32 	%f<7>;
	.reg .b64 	%rd<10>;

	ld.param.u64 	%rd2, [_ZN7graphdl4core4cuda19uniformRandomKernelEP17curandStateXORWOWPfmff_param_0];
	ld.param.u64 	%rd3, [_ZN7graphdl4core4cuda19uniformRandomKernelEP17curandStateXORWOWPfmff_param_1];
	ld.param.u64 	%rd4, [_ZN7graphdl4core4cuda19uniformRandomKernelEP17curandStateXORWOWPfmff_param_2];
	ld.param.f32 	%f1, [_ZN7graphdl4core4cuda19uniformRandomKernelEP17curandStateXORWOWPfmff_param_3];
	ld.param.f32 	%f2, [_ZN7graphdl4core4cuda19uniformRandomKernelEP17curandStateXORWOWPfmff_param_4];
	mov.u32 	%r1, %ctaid.x;
	mov.u32 	%r2, %ntid.x;
	mov.u32 	%r3, %tid.x;
	mad.lo.s32 	%r4, %r1, %r2, %r3;
	cvt.s64.s32 	%rd1, %r4;
	setp.le.u64 	%p1, %rd4, %rd1;
	@%p1 bra 	$L__BB1_2;
	cvta.to.global.u64 	%rd5, %rd2;
	cvta.to.global.u64 	%rd6, %rd3;
	mad.lo.s64 	%rd7, %rd1, 48, %rd5;
	ld.global.v2.u32 	{%r5, %r6}, [%rd7];
	shr.u32 	%r7, %r6, 2;
	xor.b32  	%r8, %r7, %r6;
	ld.global.v2.u32 	{%r9, %r10}, [%rd7+8];
	ld.global.v2.u32 	{%r11, %r12}, [%rd7+16];
	st.global.v2.u32 	[%rd7+8], {%r10, %r11};
	shl.b32 	%r13, %r12, 4;
	shl.b32 	%r14, %r8, 1;
	xor.b32  	%r15, %r14, %r13;
	xor.b32  	%r16, %r15, %r8;
	xor.b32  	%r17, %r16, %r12;
	st.global.v2.u32 	[%rd7+16], {%r12, %r17};
	add.s32 	%r18, %r5, 362437;
	st.global.v2.u32 	[%rd7], {%r18, %r9};
	add.s32 	%r19, %r17, %r18;
	cvt.rn.f32.u32 	%f3, %r19;
	fma.rn.f32 	%f4, %f3, 0f2F800000, 0f2F000000;
	sub.f32 	%f5, %f2, %f1;
	fma.rn.f32 	%f6, %f5, %f4, %f1;
	shl.b64 	%rd8, %rd1, 2;
	add.s64 	%rd9, %rd6, %rd8;
	st.global.f32 	[%rd9], %f6;
$L__BB1_2:
	ret;

}
	// .globl	_ZN7graphdl4core4cuda18normalRandomKernelEP17curandStateXORWOWPfmff
.visible .entry _ZN7graphdl4core4cuda18normalRandomKernelEP17curandStateXORWOWPfmff(
	.param .u64 .ptr .align 1 _ZN7graphdl4core4cuda18normalRandomKernelEP17curandStateXORWOWPfmff_param_0,
	.param .u64 .ptr .align 1 _ZN7graphdl4core4cuda18normalRandomKernelEP17curandStateXORWOWPfmff_param_1,
	.param .u64 _ZN7graphdl4core4cuda18normalRandomKernelEP17curandStateXORWOWPfmff_param_2,
	.param .f32 _ZN7graphdl4core4cuda18normalRandomKernelEP17curandStateXORWOWPfmff_param_3,
	.param .f32 _ZN7graphdl4core4cuda18normalRandomKernelEP17curandStateXORWOWPfmff_param_4
)
{
	.reg .pred 	%p<6>;
	.reg .b32 	%r<36>;
	.reg .b32 	%f<38>;
	.reg .b64 	%rd<10>;

	ld.param.u64 	%rd3, [_ZN7graphdl4core4cuda18normalRandomKernelEP17curandStateXORWOWPfmff_param_0];
	ld.param.u64 	%rd4, [_ZN7graphdl4core4cuda18normalRandomKernelEP17curandStateXORWOWPfmff_param_1];
	ld.param.u64 	%rd5, [_ZN7graphdl4core4cuda18normalRandomKernelEP17curandStateXORWOWPfmff_param_2];
	ld.param.f32 	%f4, [_ZN7graphdl4core4cuda18normalRandomKernelEP17curandStateXORWOWPfmff_param_3];
	ld.param.f32 	%f5, [_ZN7graphdl4core4cuda18normalRandomKernelEP17curandStateXORWOWPfmff_param_4];
	mov.u32 	%r1, %ctaid.x;
	mov.u32 	%r2, %ntid.x;
	mov.u32 	%r3, %tid.x;
	mad.lo.s32 	%r4, %r1, %r2, %r3;
	cvt.s64.s32 	%rd1, %r4;
	setp.le.u64 	%p1, %rd5, %rd1;
	@%p1 bra 	$L__BB2_5;
	cvta.to.global.u64 	%rd6, %rd3;
	mad.lo.s64 	%rd2, %rd1, 48, %rd6;
	ld.global.u32 	%r5, [%rd2+24];
	setp.eq.s32 	%p2, %r5, 1;
	@%p2 bra 	$L__BB2_3;
	ld.global.v2.u32 	{%r6, %r7}, [%rd2];
	shr.u32 	%r8, %r7, 2;
	xor.b32  	%r9, %r8, %r7;
	ld.global.v2.u32 	{%r10, %r11}, [%rd2+8];
	ld.global.v2.u32 	{%r12, %r13}, [%rd2+16];
	shl.b32 	%r14, %r13, 4;
	shl.b32 	%r15, %r9, 1;
	xor.b32  	%r16, %r15, %r14;
	xor.b32  	%r17, %r16, %r9;
	xor.b32  	%r18, %r17, %r13;
	add.s32 	%r19, %r6, %r18;
	add.s32 	%r20, %r19, 362437;
	shr.u32 	%r21, %r10, 2;
	xor.b32  	%r22, %r21, %r10;
	st.global.v2.u32 	[%rd2+8], {%r12, %r13};
	shl.b32 	%r23, %r18, 4;
	shl.b32 	%r24, %r22, 1;
	xor.b32  	%r25, %r24, %r23;
	xor.b32  	%r26, %r25, %r22;
	xor.b32  	%r27, %r26, %r18;
	st.global.v2.u32 	[%rd2+16], {%r18, %r27};
	add.s32 	%r28, %r6, 724874;
	st.global.v2.u32 	[%rd2], {%r28, %r11};
	add.s32 	%r29, %r27, %r28;
	cvt.rn.f32.u32 	%f6, %r20;
	fma.rn.f32 	%f7, %f6, 0f2F800000, 0f2F000000;
	cvt.rn.f32.u32 	%f8, %r29;
	fma.rn.f32 	%f9, %f8, 0f30C90FDB, 0f30490FDB;
	setp.lt.f32 	%p3, %f7, 0f00800000;
	mul.f32 	%f10, %f7, 0f4B000000;
	selp.f32 	%f11, %f10, %f7, %p3;
	selp.f32 	%f12, 0fC1B80000, 0f00000000, %p3;
	mov.b32 	%r30, %f11;
	add.s32 	%r31, %r30, -1059760811;
	and.b32  	%r32, %r31, -8388608;
	sub.s32 	%r33, %r30, %r32;
	mov.b32 	%f13, %r33;
	cvt.rn.f32.s32 	%f14, %r32;
	fma.rn.f32 	%f15, %f14, 0f34000000, %f12;
	add.f32 	%f16, %f13, 0fBF800000;
	fma.rn.f32 	%f17, %f16, 0fBE055027, 0f3E1039F6;
	fma.rn.f32 	%f18, %f17, %f16, 0fBDF8CDCC;
	fma.rn.f32 	%f19, %f18, %f16, 0f3E0F2955;
	fma.rn.f32 	%f20, %f19, %f16, 0fBE2AD8B9;
	fma.rn.f32 	%f21, %f20, %f16, 0f3E4CED0B;
	fma.rn.f32 	%f22, %f21, %f16, 0fBE7FFF22;
	fma.rn.f32 	%f23, %f22, %f16, 0f3EAAAA78;
	fma.rn.f32 	%f24, %f23, %f16, 0fBF000000;
	mul.f32 	%f25, %f16, %f24;
	fma.rn.f32 	%f26, %f25, %f16, %f16;
	fma.rn.f32 	%f27, %f15, 0f3F317218, %f26;
	setp.gt.u32 	%p4, %r30, 2139095039;
	fma.rn.f32 	%f28, %f11, 0f7F800000, 0f7F800000;
	selp.f32 	%f29, %f28, %f27, %p4;
	setp.eq.f32 	%p5, %f11, 0f00000000;
	mul.f32 	%f30, %f29, 0fC0000000;
	selp.f32 	%f31, 0f7F800000, %f30, %p5;
	sqrt.rn.f32 	%f32, %f31;
	sin.approx.f32 	%f33, %f9;
	cos.approx.f32 	%f34, %f9;
	mul.f32 	%f37, %f32, %f33;
	mul.f32 	%f35, %f32, %f34;
	st.global.f32 	[%rd2+32], %f35;
	mov.b32 	%r34, 1;
	st.global.u32 	[%rd2+24], %r34;
	bra.uni 	$L__BB2_4;
$L__BB2_3:
	mov.b32 	%r35, 0;
	st.global.u32 	[%rd2+24], %r35;
	ld.global.f32 	%f37, [%rd2+32];
$L__BB2_4:
	fma.rn.f32 	%f36, %f5, %f37, %f4;
	cvta.to.global.u64 	%rd7, %rd4;
	shl.b64 	%rd8, %rd1, 2;
	add.s64 	%rd9, %rd7, %rd8;
	st.global.f32 	[%rd9], %f36;
$L__BB2_5:
	ret;

}


// ===== COMPILED SASS (sm_100) =====

	.target	sm_100

	.elftype	@"ET_EXEC"


//--------------------- .note.nv.tkinfo           --------------------------
	.section	.note.nv.tkinfo,"",@"SHT_NOTE"
	.sectionflags	@"SHF_NOTE_NV_TKINFO"
	.tkinfo
        /*0018*/ 	.word	0x00000002
        /*0030*/ 	.string	""
        /*0030*/ 	.string	"ptxas"
        /*0030*/ 	.string	"Cuda compilation tools, release 13.0, V13.0.88"
        /*0030*/ 	.string	"Build cuda_13.0.r13.0/compiler.36424714_0"
        /*0030*/ 	.string	"-arch sm_100 -m 64 "



//--------------------- .note.nv.cuinfo           --------------------------
	.section	.note.nv.cuinfo,"",@"SHT_NOTE"
	.sectionflags	@"SHF_NOTE_NV_CUINFO"
        /*0018*/ 	.short	0x0002
        /*001a*/ 	.short	0x0064
        /*001c*/ 	.short	0x0082
	.zero		2


//--------------------- .nv.info                  --------------------------
	.section	.nv.info,"",@"SHT_CUDA_INFO"
	.align	4


	//----- nvinfo : EIATTR_REGCOUNT
	.align		4
        /*0000*/ 	.byte	0x04, 0x2f
        /*0002*/ 	.short	(.L_10 - .L_9)
	.align		4
.L_9:
        /*0004*/ 	.word	index@(_ZN7graphdl4core4cuda11setupKernelEP17curandStateXORWOWm)
        /*0008*/ 	.word	0x0000001f


	//----- nvinfo : EIATTR_FRAME_SIZE
	.align		4
.L_10:
        /*000c*/ 	.byte	0x04, 0x11
        /*000e*/ 	.short	(.L_12 - .L_11)
	.align		4
.L_11:
        /*0010*/ 	.word	index@(_ZN7graphdl4core4cuda11setupKernelEP17curandStateXORWOWm)
        /*0014*/ 	.word	0x00000000


	//----- nvinfo : EIATTR_REGCOUNT
	.align		4
.L_12:
        /*0018*/ 	.byte	0x04, 0x2f
        /*001a*/ 	.short	(.L_14 - .L_13)
	.align		4
.L_13:
        /*001c*/ 	.word	index@(_ZN7graphdl4core4cuda19uniformRandomKernelEP17curandStateXORWOWPfmff)
        /*0020*/ 	.word	0x00000016


	//----- nvinfo : EIATTR_FRAME_SIZE
	.align		4
.L_14:
        /*0024*/ 	.byte	0x04, 0x11
        /*0026*/ 	.short	(.L_16 - .L_15)
	.align		4
.L_15:
        /*0028*/ 	.word	index@(_ZN7graphdl4core4cuda19uniformRandomKernelEP17curandStateXORWOWPfmff)
        /*002c*/ 	.word	0x00000000


	//----- nvinfo : EIATTR_REGCOUNT
	.align		4
.L_16:
        /*0030*/ 	.byte	0x04, 0x2f
        /*0032*/ 	.short	(.L_18 - .L_17)
	.align		4
.L_17:
        /*0034*/ 	.word	index@(_ZN7graphdl4core4cuda18normalRandomKernelEP17curandStateXORWOWPfmff)
        /*0038*/ 	.word	0x00000014


	//----- nvinfo : EIATTR_FRAME_SIZE
	.align		4
.L_18:
        /*003c*/ 	.byte	0x04, 0x11
        /*003e*/ 	.short	(.L_20 - .L_19)
	.align		4
.L_19:
        /*0040*/ 	.word	index@($__internal_0_$__cuda_sm20_sqrt_rn_f32_slowpath)
        /*0044*/ 	.word	0x00000000


	//----- nvinfo : EIATTR_FRAME_SIZE
	.align		4
.L_20:
        /*0048*/ 	.byte	0x04, 0x11
        /*004a*/ 	.short	(.L_22 - .L_21)
	.align		4
.L_21:
        /*004c*/ 	.word	index@(_ZN7graphdl4core4cuda18normalRandomKernelEP17curandStateXORWOWPfmff)
        /*0050*/ 	.word	0x00000000


	//----- nvinfo : EIATTR_MIN_STACK_SIZE
	.align		4
.L_22:
        /*0054*/ 	.byte	0x04, 0x12
        /*0056*/ 	.short	(.L_24 - .L_23)
	.align		4
.L_23:
        /*0058*/ 	.word	index@(_ZN7graphdl4core4cuda18normalRandomKernelEP17curandStateXORWOWPfmff)
        /*005c*/ 	.word	0x00000000


	//----- nvinfo : EIATTR_MIN_STACK_SIZE
	.align		4
.L_24:
        /*0060*/ 	.byte	0x04, 0x12
        /*0062*/ 	.short	(.L_26 - .L_25)
	.align		4
.L_25:
        /*0064*/ 	.word	index@(_ZN7graphdl4core4cuda19uniformRandomKernelEP17curandStateXORWOWPfmff)
        /*0068*/ 	.word	0x00000000


	//----- nvinfo : EIATTR_MIN_STACK_SIZE
	.align		4
.L_26:
        /*006c*/ 	.byte	0x04, 0x12
        /*006e*/ 	.short	(.L_28 - .L_27)
	.align		4
.L_27:
        /*0070*/ 	.word	index@(_ZN7graphdl4core4cuda11setupKernelEP17curandStateXORWOWm)
        /*0074*/ 	.word	0x00000000
.L_28:


//--------------------- .nv.compat                --------------------------
	.section	.nv.compat,"",@"SHT_CUDA_COMPAT_INFO"
	.align	4
        /*0000*/ 	.byte	0x02, 0x09, 0x00, 0x00, 0x02, 0x02, 0x01, 0x00, 0x02, 0x05, 0x05, 0x00, 0x03, 0x07, 0x01, 0x01
        /*0010*/ 	.byte	0x02, 0x03, 0x00, 0x00, 0x02, 0x06, 0x01, 0x00, 0x04, 0x0b, 0x08, 0x00, 0x01, 0x00, 0x00, 0x00
        /*0020*/ 	.byte	0x00, 0x00, 0x00, 0x00


//--------------------- .nv.info._ZN7graphdl4core4cuda18normalRandomKernelEP17curandStateXORWOWPfmff --------------------------
	.section	.nv.info._ZN7graphdl4core4cuda18normalRandomKernelEP17curandStateXORWOWPfmff,"",@"SHT_CUDA_INFO"
	.sectionflags	@""
	.align	4


	//----- nvinfo : EIATTR_CUDA_API_VERSION
	.align		4
        /*0000*/ 	.byte	0x04, 0x37
        /*0002*/ 	.short	(.L_30 - .L_29)
.L_29:
        /*0004*/ 	.word	0x00000082


	//----- nvinfo : EIATTR_KPARAM_INFO
	.align		4
.L_30:
        /*0008*/ 	.byte	0x04, 0x17
        /*000a*/ 	.short	(.L_32 - .L_31)
.L_31:
        /*000c*/ 	.word	0x00000000
        /*0010*/ 	.short	0x0004
        /*0012*/ 	.short	0x001c
        /*0014*/ 	.byte	0x00, 0xf0, 0x11, 0x00


	//----- nvinfo : EIATTR_KPARAM_INFO
	.align		4
.L_32:
        /*0018*/ 	.byte	0x04, 0x17
        /*001a*/ 	.short	(.L_34 - .L_33)
.L_33:
        /*001c*/ 	.word	0x00000000
        /*0020*/ 	.short	0x0003
        /*0022*/ 	.short	0x0018
        /*0024*/ 	.byte	0x00, 0xf0, 0x11, 0x00


	//----- nvinfo : EIATTR_KPARAM_INFO
	.align		4
.L_34:
        /*0028*/ 	.byte	0x04, 0x17
        /*002a*/ 	.short	(.L_36 - .L_35)
.L_35:
        /*002c*/ 	.word	0x00000000
        /*0030*/ 	.short	0x0002
        /*0032*/ 	.short	0x0010
        /*0034*/ 	.byte	0x00, 0xf0, 0x21, 0x00


	//----- nvinfo : EIATTR_KPARAM_INFO
	.align		4
.L_36:
        /*0038*/ 	.byte	0x04, 0x17
        /*003a*/ 	.short	(.L_38 - .L_37)
.L_37:
        /*003c*/ 	.word	0x00000000
        /*0040*/ 	.short	0x0001
        /*0042*/ 	.short	0x0008
        /*0044*/ 	.byte	0x00, 0xf5, 0x21, 0x00


	//----- nvinfo : EIATTR_KPARAM_INFO
	.align		4
.L_38:
        /*0048*/ 	.byte	0x04, 0x17
        /*004a*/ 	.short	(.L_40 - .L_39)
.L_39:
        /*004c*/ 	.word	0x00000000
        /*0050*/ 	.short	0x0000
        /*0052*/ 	.short	0x0000
        /*0054*/ 	.byte	0x00, 0xf5, 0x21, 0x00


	//----- nvinfo : EIATTR_SPARSE_MMA_MASK
	.align		4
.L_40:
        /*0058*/ 	.byte	0x03, 0x50
        /*005a*/ 	.short	0x0000


	//----- nvinfo : EIATTR_MAXREG_COUNT
	.align		4
        /*005c*/ 	.byte	0x03, 0x1b
        /*005e*/ 	.short	0x00ff


	//----- nvinfo : EIATTR_MERCURY_ISA_VERSION
	.align		4
        /*0060*/ 	.byte	0x03, 0x5f
        /*0062*/ 	.short	0x0101


	//----- nvinfo : EIATTR_VRC_CTA_INIT_COUNT
	.align		4
        /*0064*/ 	.byte	0x02, 0x4a
	.zero		1
	.zero		1


	//----- nvinfo : EIATTR_EXIT_INSTR_OFFSETS
	.align		4
        /*0068*/ 	.byte	0x04, 0x1c
        /*006a*/ 	.short	(.L_42 - .L_41)


	//   ....[0]....
.L_41:
        /*006c*/ 	.word	0x00000090


	//   ....[1]....
        /*0070*/ 	.word	0x00000680


	//----- nvinfo : EIATTR_CRS_STACK_SIZE
	.align		4
.L_42:
        /*0074*/ 	.byte	0x04, 0x1e
        /*0076*/ 	.short	(.L_44 - .L_43)
.L_43:
        /*0078*/ 	.word	0x00000000


	//----- nvinfo : EIATTR_CBANK_PARAM_SIZE
	.align		4
.L_44:
        /*007c*/ 	.byte	0x03, 0x19
        /*007e*/ 	.short	0x0020


	//----- nvinfo : EIATTR_PARAM_CBANK
	.align		4
        /*0080*/ 	.byte	0x04, 0x0a
        /*0082*/ 	.short	(.L_46 - .L_45)
	.align		4
.L_45:
        /*0084*/ 	.word	index@(.nv.constant0._ZN7graphdl4core4cuda18normalRandomKernelEP17curandStateXORWOWPfmff)
        /*0088*/ 	.short	0x0380
        /*008a*/ 	.short	0x0020


	//----- nvinfo : EIATTR_SW_WAR
	.align		4
.L_46:
        /*008c*/ 	.byte	0x04, 0x36
        /*008e*/ 	.short	(.L_48 - .L_47)
.L_47:
        /*0090*/ 	.word	0x00000008
.L_48:


//--------------------- .nv.info._ZN7graphdl4core4cuda19uniformRandomKernelEP17curandStateXORWOWPfmff --------------------------
	.section	.nv.info._ZN7graphdl4core4cuda19uniformRandomKernelEP17curandStateXORWOWPfmff,"",@"SHT_CUDA_INFO"
	.sectionflags	@""
	.align	4


	//----- nvinfo : EIATTR_CUDA_API_VERSION
	.align		4
        /*0000*/ 	.byte	0x04, 0x37
        /*0002*/ 	.short	(.L_50 - .L_49)
.L_49:
        /*0004*/ 	.word	0x00000082


	//----- nvinfo : EIATTR_KPARAM_INFO
	.align		4
.L_50:
        /*0008*/ 	.byte	0x04, 0x17
        /*000a*/ 	.short	(.L_52 - .L_51)
.L_51:
        /*000c*/ 	.word	0x00000000
        /*0010*/ 	.short	0x0004
        /*0012*/ 	.short	0x001c
        /*0014*/ 	.byte	0x00, 0xf0, 0x11, 0x00


	//----- nvinfo : EIATTR_KPARAM_INFO
	.align		4
.L_52:
        /*0018*/ 	.byte	0x04, 0x17
        /*001a*/ 	.short	(.L_54 - .L_53)
.L_53:
        /*001c*/ 	.word	0x00000000
        /*0020*/ 	.short	0x0003
        /*0022*/ 	.short	0x0018
        /*0024*/ 	.byte	0x00, 0xf0, 0x11, 0x00


	//----- nvinfo : EIATTR_KPARAM_INFO
	.align		4
.L_54:
        /*0028*/ 	.byte	0x04, 0x17
        /*002a*/ 	.short	(.L_56 - .L_55)
.L_55:
        /*002c*/ 	.word	0x00000000
        /*0030*/ 	.short	0x0002
        /*0032*/ 	.short	0x0010
        /*0034*/ 	.byte	0x00, 0xf0, 0x21, 0x00


	//----- nvinfo : EIATTR_KPARAM_INFO
	.align		4
.L_56:
        /*0038*/ 	.byte	0x04, 0x17
        /*003a*/ 	.short	(.L_58 - .L_57)
.L_57:
        /*003c*/ 	.word	0x00000000
        /*0040*/ 	.short	0x0001
        /*0042*/ 	.short	0x0008
        /*0044*/ 	.byte	0x00, 0xf5, 0x21, 0x00


	//----- nvinfo : EIATTR_KPARAM_INFO
	.align		4
.L_58:
        /*0048*/ 	.byte	0x04, 0x17
        /*004a*/ 	.short	(.L_60 - .L_59)
.L_59:
        /*004c*/ 	.word	0x00000000
        /*0050*/ 	.short	0x0000
        /*0052*/ 	.short	0x0000
        /*0054*/ 	.byte	0x00, 0xf5, 0x21, 0x00


	//----- nvinfo : EIATTR_SPARSE_MMA_MASK
	.align		4
.L_60:
        /*0058*/ 	.byte	0x03, 0x50
        /*005a*/ 	.short	0x0000


	//----- nvinfo : EIATTR_MAXREG_COUNT
	.align		4
        /*005c*/ 	.byte	0x03, 0x1b
        /*005e*/ 	.short	0x00ff


	//----- nvinfo : EIATTR_MERCURY_ISA_VERSION
	.align		4
        /*0060*/ 	.byte	0x03, 0x5f
        /*0062*/ 	.short	0x0101


	//----- nvinfo : EIATTR_VRC_CTA_INIT_COUNT
	.align		4
        /*0064*/ 	.byte	0x02, 0x4a
	.zero		1
	.zero		1


	//----- nvinfo : EIATTR_EXIT_INSTR_OFFSETS
	.align		4
        /*0068*/ 	.byte	0x04, 0x1c
        /*006a*/ 	.short	(.L_62 - .L_61)


	//   ....[0]....
.L_61:
        /*006c*/ 	.word	0x00000090


	//   ....[1]....
        /*0070*/ 	.word	0x000002b0


	//----- nvinfo : EIATTR_CBANK_PARAM_SIZE
	.align		4
.L_62:
        /*0074*/ 	.byte	0x03, 0x19
        /*0076*/ 	.short	0x0020


	//----- nvinfo : EIATTR_PARAM_CBANK
	.align		4
        /*0078*/ 	.byte	0x04, 0x0a
        /*007a*/ 	.short	(.L_64 - .L_63)
	.align		4
.L_63:
        /*007c*/ 	.word	index@(.nv.constant0._ZN7graphdl4core4cuda19uniformRandomKernelEP17curandStateXORWOWPfmff)
        /*0080*/ 	.short	0x0380
        /*0082*/ 	.short	0x0020


	//----- nvinfo : EIATTR_SW_WAR
	.align		4
.L_64:
        /*0084*/ 	.byte	0x04, 0x36
        /*0086*/ 	.short	(.L_66 - .L_65)
.L_65:
        /*0088*/ 	.word	0x00000008
.L_66:


//--------------------- .nv.info._ZN7graphdl4core4cuda11setupKernelEP17curandStateXORWOWm --------------------------
	.section	.nv.info._ZN7graphdl4core4cuda11setupKernelEP17curandStateXORWOWm,"",@"SHT_CUDA_INFO"
	.sectionflags	@""
	.align	4


	//----- nvinfo : EIATTR_CUDA_API_VERSION
	.align		4
        /*0000*/ 	.byte	0x04, 0x37
        /*0002*/ 	.short	(.L_68 - .L_67)
.L_67:
        /*0004*/ 	.word	0x00000082


	//----- nvinfo : EIATTR_KPARAM_INFO
	.align		4
.L_68:
        /*0008*/ 	.byte	0x04, 0x17
        /*000a*/ 	.short	(.L_70 - .L_69)
.L_69:
        /*000c*/ 	.word	0x00000000
        /*0010*/ 	.short	0x0001
        /*0012*/ 	.short	0x0008
        /*0014*/ 	.byte	0x00, 0xf0, 0x21, 0x00


	//----- nvinfo : EIATTR_KPARAM_INFO
	.align		4
.L_70:
        /*0018*/ 	.byte	0x04, 0x17
        /*001a*/ 	.short	(.L_72 - .L_71)
.L_71:
        /*001c*/ 	.word	0x00000000
        /*0020*/ 	.short	0x0000
        /*0022*/ 	.short	0x0000
        /*0024*/ 	.byte	0x00, 0xf5, 0x21, 0x00


	//----- nvinfo : EIATTR_SPARSE_MMA_MASK
	.align		4
.L_72:
        /*0028*/ 	.byte	0x03, 0x50
        /*002a*/ 	.short	0x0000


	//----- nvinfo : EIATTR_MAXREG_COUNT
	.align		4
        /*002c*/ 	.byte	0x03, 0x1b
        /*002e*/ 	.short	0x00ff


	//----- nvinfo : EIATTR_MERCURY_ISA_VERSION
	.align		4
        /*0030*/ 	.byte	0x03, 0x5f
        /*0032*/ 	.short	0x0101


	//----- nvinfo : EIATTR_VRC_CTA_INIT_COUNT
	.align		4
        /*0034*/ 	.byte	0x02, 0x4a
	.zero		1
	.zero		1


	//----- nvinfo : EIATTR_EXIT_INSTR_OFFSETS
	.align		4
        /*0038*/ 	.byte	0x04, 0x1c
        /*003a*/ 	.short	(.L_74 - .L_73)


	//   ....[0]....
.L_73:
        /*003c*/ 	.word	0x00000ed0


	//----- nvinfo : EIATTR_CRS_STACK_SIZE
	.align		4
.L_74:
        /*0040*/ 	.byte	0x04, 0x1e
        /*0042*/ 	.short	(.L_76 - .L_75)
.L_75:
        /*0044*/ 	.word	0x00000000


	//----- nvinfo : EIATTR_CBANK_PARAM_SIZE
	.align		4
.L_76:
        /*0048*/ 	.byte	0x03, 0x19
        /*004a*/ 	.short	0x0010


	//----- nvinfo : EIATTR_PARAM_CBANK
	.align		4
        /*004c*/ 	.byte	0x04, 0x0a
        /*004e*/ 	.short	(.L_78 - .L_77)
	.align		4
.L_77:
        /*0050*/ 	.word	index@(.nv.constant0._ZN7graphdl4core4cuda11setupKernelEP17curandStateXORWOWm)
        /*0054*/ 	.short	0x0380
        /*0056*/ 	.short	0x0010


	//----- nvinfo : EIATTR_SW_WAR
	.align		4
.L_78:
        /*0058*/ 	.byte	0x04, 0x36
        /*005a*/ 	.short	(.L_80 - .L_79)
.L_79:
        /*005c*/ 	.word	0x00000008
.L_80:


//--------------------- .nv.callgraph             --------------------------
	.section	.nv.callgraph,"",@"SHT_CUDA_CALLGRAPH"
	.align	4
	.sectionentsize	8
	.align		4
        /*0000*/ 	.word	0x00000000
	.align		4
        /*0004*/ 	.word	0xffffffff
	.align		4
        /*0008*/ 	.word	0x00000000
	.align		4
        /*000c*/ 	.word	0xfffffffe
	.align		4
        /*0010*/ 	.word	0x00000000
	.align		4
        /*0014*/ 	.word	0xfffffffd
	.align		4
        /*0018*/ 	.word	0x00000000
	.align		4
        /*001c*/ 	.word	0xfffffffc


//--------------------- .nv.constant4             --------------------------
	.section	.nv.constant4,"a",@progbits
	.align	8
	.align		8
.nv.constant4:
        /*0000*/ 	.dword	precalc_xorwow_matrix
	.align		8
        /*0008*/ 	.dword	precalc_xorwow_offset_matrix
	.align		8
        /*0010*/ 	.dword	mrg32k3aM1
	.align		8
        /*0018*/ 	.dword	mrg32k3aM2
	.align		8
        /*0020*/ 	.dword	mrg32k3aM1SubSeq
	.align		8
        /*0028*/ 	.dword	mrg32k3aM2SubSeq
	.align		8
        /*0030*/ 	.dword	mrg32k3aM1Seq
	.align		8
        /*0038*/ 	.dword	mrg32k3aM2Seq


//--------------------- .nv.constant3             --------------------------
	.section	.nv.constant3,"a",@progbits
	.align	8
.nv.constant3:
	.type		__cr_lgamma_table,@object
	.size		__cr_lgamma_table,(.L_8 - __cr_lgamma_table)
__cr_lgamma_table:
        /*0000*/ 	.byte	0x00, 0x00, 0x00, 0x00, 0x00, 0x00, 0x00, 0x00, 0x00, 0x00, 0x00, 0x00, 0x00, 0x00, 0x00, 0x00
        /*0010*/ 	.byte	0xef, 0x39, 0xfa, 0xfe, 0x42, 0x2e, 0xe6, 0x3f, 0x02, 0x20, 0x2a, 0xfa, 0x0b, 0xab, 0xfc, 0x3f
        /*0020*/ 	.byte	0xf9, 0x2c, 0x92, 0x7c, 0xa7, 0x6c, 0x09, 0x40, 0xc9, 0x79, 0x44, 0x3c, 0x64, 0x26, 0x13, 0x40
        /*0030*/ 	.byte	0xca, 0x01, 0xcf, 0x3a, 0x27, 0x51, 0x1a, 0x40, 0x30, 0xcc, 0x2d, 0xf3, 0xe1, 0x0c, 0x21, 0x40
        /*0040*/ 	.byte	0x0d, 0xb7, 0xfc, 0x82, 0x8e, 0x35, 0x25, 0x40
.L_8:


//--------------------- .text._ZN7graphdl4core4cuda18normalRandomKernelEP17curandStateXORWOWPfmff --------------------------
	.section	.text._ZN7graphdl4core4cuda18normalRandomKernelEP17curandStateXORWOWPfmff,"ax",@progbits
	.align	128
        .global         _ZN7graphdl4core4cuda18normalRandomKernelEP17curandStateXORWOWPfmff
        .type           _ZN7graphdl4core4cuda18normalRandomKernelEP17curandStateXORWOWPfmff,@function
        .size           _ZN7graphdl4core4cuda18normalRandomKernelEP17curandStateXORWOWPfmff,(.L_x_18 - _ZN7graphdl4core4cuda18normalRandomKernelEP17curandStateXORWOWPfmff)
        .other          _ZN7graphdl4core4cuda18normalRandomKernelEP17curandStateXORWOWPfmff,@"STO_CUDA_ENTRY STV_DEFAULT"
_ZN7graphdl4core4cuda18normalRandomKernelEP17curandStateXORWOWPfmff:
.text._ZN7graphdl4core4cuda18normalRandomKernelEP17curandStateXORWOWPfmff:
[----:B------:R-:W-:Y:S01]  /*0000*/  LDC R1, c[0x0][0x37c] ;  /* 0x0000df00ff017b82 */ /* 0x000fe20000000800 */
[----:B------:R-:W0:Y:S07]  /*0010*/  S2R R3, SR_TID.X ;  /* 0x0000000000037919 */ /* 0x000e2e0000002100 */
[----:B------:R-:W0:Y:S01]  /*0020*/  S2UR UR4, SR_CTAID.X ;  /* 0x00000000000479c3 */ /* 0x000e220000002500 */
[----:B------:R-:W1:Y:S07]  /*0030*/  LDCU.64 UR6, c[0x0][0x390] ;  /* 0x00007200ff0677ac */ /* 0x000e6e0008000a00 */
[----:B------:R-:W0:Y:S02]  /*0040*/  LDC R10, c[0x0][0x360] ;  /* 0x0000d800ff0a7b82 */ /* 0x000e240000000800 */
[----:B0-----:R-:W-:-:S05]  /*0050*/  IMAD R10, R10, UR4, R3 ;  /* 0x000000040a0a7c24 */ /* 0x001fca000f8e0203 */
[----:B-1----:R-:W-:Y:S02]  /*0060*/  ISETP.GE.U32.AND P0, PT, R10, UR6, PT ;  /* 0x000000060a007c0c */ /* 0x002fe4000bf06070 */
[----:B------:R-:W-:-:S04]  /*0070*/  SHF.R.S32.HI R11, RZ, 0x1f, R10 ;  /* 0x0000001fff0b7819 */ /* 0x000fc8000001140a */
[----:B------:R-:W-:-:S13]  /*0080*/  ISETP.GE.U32.AND.EX P0, PT, R11, UR7, PT, P0 ;  /* 0x000000070b007c0c */ /* 0x000fda000bf06100 */
[----:B------:R-:W-:Y:S05]  /*0090*/  @P0 EXIT ;  /* 0x000000000000094d */ /* 0x000fea0003800000 */
[----:B------:R-:W0:Y:S01]  /*00a0*/  LDC.64 R2, c[0x0][0x380] ;  /* 0x0000e000ff027b82 */ /* 0x000e220000000a00 */
[----:B------:R-:W1:Y:S01]  /*00b0*/  LDCU.64 UR4, c[0x0][0x358] ;  /* 0x00006b00ff0477ac */ /* 0x000e620008000a00 */
[----:B------:R-:W-:Y:S02]  /*00c0*/  IMAD R5, R11, 0x30, RZ ;  /* 0x000000300b057824 */ /* 0x000fe400078e02ff */
[----:B0-----:R-:W-:-:S05]  /*00d0*/  IMAD.WIDE.U32 R2, R10, 0x30, R2 ;  /* 0x000000300a027825 */ /* 0x001fca00078e0002 */
[----:B------:R-:W-:-:S05]  /*00e0*/  IADD3 R3, PT, PT, R3, R5, RZ ;  /* 0x0000000503037210 */ /* 0x000fca0007ffe0ff */
[----:B-1----:R-:W2:Y:S01]  /*00f0*/  LDG.E R0, desc[UR4][R2.64+0x18] ;  /* 0x0000180402007981 */ /* 0x002ea2000c1e1900 */
[----:B------:R-:W-:Y:S01]  /*0100*/  BSSY.RECONVERGENT B0, `(.L_x_0) ;  /* 0x0000051000007945 */ /* 0x000fe20003800200 */
[----:B--2---:R-:W-:-:S13]  /*0110*/  ISETP.NE.AND P0, PT, R0, 0x1, PT ;  /* 0x000000010000780c */ /* 0x004fda0003f05270 */
[----:B------:R-:W-:Y:S05]  /*0120*/  @!P0 BRA `(.L_x_1) ;  /* 0x0000000400308947 */ /* 0x000fea0003800000 */
[----:B------:R-:W2:Y:S04]  /*0130*/  LDG.E.64 R4, desc[UR4][R2.64] ;  /* 0x0000000402047981 */ /* 0x000ea8000c1e1b00 */
[----:B------:R-:W3:Y:S04]  /*0140*/  LDG.E.64 R6, desc[UR4][R2.64+0x10] ;  /* 0x0000100402067981 */ /* 0x000ee8000c1e1b00 */
[----:B------:R-:W4:Y:S01]  /*0150*/  LDG.E.64 R8, desc[UR4][R2.64+0x8] ;  /* 0x0000080402087981 */ /* 0x000f22000c1e1b00 */
[----:B------:R-:W-:Y:S01]  /*0160*/  IMAD.MOV.U32 R13, RZ, RZ, 0x3e055027 ;  /* 0x3e055027ff0d7424 */ /* 0x000fe200078e00ff */
[----:B------:R-:W-:Y:S01]  /*0170*/  BSSY.RECONVERGENT B1, `(.L_x_2) ;  /* 0x000003e000017945 */ /* 0x000fe20003800200 */
[----:B--2---:R-:W-:-:S04]  /*0180*/  SHF.R.U32.HI R0, RZ, 0x2, R5 ;  /* 0x00000002ff007819 */ /* 0x004fc80000011605 */
[----:B------:R-:W-:Y:S01]  /*0190*/  LOP3.LUT R0, R0, R5, RZ, 0x3c, !PT ;  /* 0x0000000500007212 */ /* 0x000fe200078e3cff */
[----:B---3--:R0:W-:Y:S01]  /*01a0*/  STG.E.64 desc[UR4][R2.64+0x8], R6 ;  /* 0x0000080602007986 */ /* 0x0081e2000c101b04 */
[----:B------:R-:W-:-:S03]  /*01b0*/  SHF.L.U32 R5, R7, 0x4, RZ ;  /* 0x0000000407057819 */ /* 0x000fc600000006ff */
[----:B------:R-:W-:-:S05]  /*01c0*/  IMAD.SHL.U32 R12, R0, 0x2, RZ ;  /* 0x00000002000c7824 */ /* 0x000fca00078e00ff */
[----:B------:R-:W-:Y:S01]  /*01d0*/  LOP3.LUT R12, R0, R12, R5, 0x96, !PT ;  /* 0x0000000c000c7212 */ /* 0x000fe200078e9605 */
[----:B------:R-:W-:-:S03]  /*01e0*/  HFMA2 R5, -RZ, RZ, 0.1171875, 0 ;  /* 0x2f800000ff057431 */ /* 0x000fc600000001ff */
[----:B------:R-:W-:-:S04]  /*01f0*/  LOP3.LUT R12, R12, R7, RZ, 0x3c, !PT ;  /* 0x000000070c0c7212 */ /* 0x000fc800078e3cff */
[----:B------:R-:W-:-:S04]  /*0200*/  IADD3 R0, PT, PT, R4, 0x587c5, R12 ;  /* 0x000587c504007810 */ /* 0x000fc80007ffe00c */
[----:B------:R-:W-:-:S05]  /*0210*/  I2FP.F32.U32 R0, R0 ;  /* 0x0000000000007245 */ /* 0x000fca0000201000 */
[----:B------:R-:W-:-:S05]  /*0220*/  FFMA R0, R0, R5, 1.1641532182693481445e-10 ;  /* 0x2f00000000007423 */ /* 0x000fca0000000005 */
[----:B------:R-:W-:-:S13]  /*0230*/  FSETP.GEU.AND P0, PT, R0, 1.175494350822287508e-38, PT ;  /* 0x008000000000780b */ /* 0x000fda0003f0e000 */
[----:B------:R-:W-:-:S04]  /*0240*/  @!P0 FMUL R0, R0, 8388608 ;  /* 0x4b00000000008820 */ /* 0x000fc80000400000 */
[----:B------:R-:W-:-:S05]  /*0250*/  VIADD R5, R0, 0xc0d55555 ;  /* 0xc0d5555500057836 */ /* 0x000fca0000000000 */
[----:B------:R-:W-:-:S04]  /*0260*/  LOP3.LUT R15, R5, 0xff800000, RZ, 0xc0, !PT ;  /* 0xff800000050f7812 */ /* 0x000fc800078ec0ff */
[-C--:B------:R-:W-:Y:S02]  /*0270*/  IADD3 R5, PT, PT, R0, -R15.reuse, RZ ;  /* 0x8000000f00057210 */ /* 0x080fe40007ffe0ff */
[----:B------:R-:W-:Y:S01]  /*0280*/  I2FP.F32.S32 R14, R15 ;  /* 0x0000000f000e7245 */ /* 0x000fe20000201400 */
[----:B------:R-:W-:Y:S02]  /*0290*/  IMAD.MOV.U32 R15, RZ, RZ, 0x7f800000 ;  /* 0x7f800000ff0f7424 */ /* 0x000fe400078e00ff */
[----:B------:R-:W-:-:S04]  /*02a0*/  FADD R16, R5, -1 ;  /* 0xbf80000005107421 */ /* 0x000fc80000000000 */
[----:B------:R-:W-:-:S04]  /*02b0*/  FFMA R5, R16, -R13, 0.14084610342979431152 ;  /* 0x3e1039f610057423 */ /* 0x000fc8000000080d */
[----:B------:R-:W-:-:S04]  /*02c0*/  FFMA R5, R16, R5, -0.12148627638816833496 ;  /* 0xbdf8cdcc10057423 */ /* 0x000fc80000000005 */
[----:B------:R-:W-:-:S04]  /*02d0*/  FFMA R5, R16, R5, 0.13980610668659210205 ;  /* 0x3e0f295510057423 */ /* 0x000fc80000000005 */
[----:B------:R-:W-:-:S04]  /*02e0*/  FFMA R5, R16, R5, -0.16684235632419586182 ;  /* 0xbe2ad8b910057423 */ /* 0x000fc80000000005 */
[----:B------:R-:W-:-:S04]  /*02f0*/  FFMA R5, R16, R5, 0.20012299716472625732 ;  /* 0x3e4ced0b10057423 */ /* 0x000fc80000000005 */
[----:B------:R-:W-:-:S04]  /*0300*/  FFMA R5, R16, R5, -0.24999669194221496582 ;  /* 0xbe7fff2210057423 */ /* 0x000fc80000000005 */
[----:B------:R-:W-:Y:S01]  /*0310*/  FFMA R13, R16, R5, 0.33333182334899902344 ;  /* 0x3eaaaa78100d7423 */ /* 0x000fe20000000005 */
[----:B----4-:R-:W-:-:S03]  /*0320*/  SHF.R.U32.HI R5, RZ, 0x2, R8 ;  /* 0x00000002ff057819 */ /* 0x010fc60000011608 */
[----:B------:R-:W-:Y:S01]  /*0330*/  FFMA R17, R16, R13, -0.5 ;  /* 0xbf00000010117423 */ /* 0x000fe2000000000d */
[----:B------:R-:W-:Y:S02]  /*0340*/  FSEL R13, RZ, -23, P0 ;  /* 0xc1b80000ff0d7808 */ /* 0x000fe40000000000 */
[----:B------:R-:W-:Y:S01]  /*0350*/  ISETP.GT.U32.AND P0, PT, R0, 0x7f7fffff, PT ;  /* 0x7f7fffff0000780c */ /* 0x000fe20003f04070 */
[----:B------:R-:W-:Y:S01]  /*0360*/  FMUL R17, R16, R17 ;  /* 0x0000001110117220 */ /* 0x000fe20000400000 */
[----:B------:R-:W-:Y:S01]  /*0370*/  LOP3.LUT R5, R5, R8, RZ, 0x3c, !PT ;  /* 0x0000000805057212 */ /* 0x000fe200078e3cff */
[----:B------:R-:W-:Y:S01]  /*0380*/  FFMA R14, R14, 1.1920928955078125e-07, R13 ;  /* 0x340000000e0e7823 */ /* 0x000fe2000000000d */
[----:B------:R-:W-:Y:S01]  /*0390*/  SHF.L.U32 R8, R12, 0x4, RZ ;  /* 0x000000040c087819 */ /* 0x000fe200000006ff */
[----:B------:R-:W-:Y:S01]  /*03a0*/  FFMA R17, R16, R17, R16 ;  /* 0x0000001110117223 */ /* 0x000fe20000000010 */
[----:B------:R-:W-:-:S03]  /*03b0*/  SHF.L.U32 R13, R5, 0x1, RZ ;  /* 0x00000001050d7819 */ /* 0x000fc600000006ff */
[----:B------:R-:W-:Y:S01]  /*03c0*/  FFMA R14, R14, 0.69314718246459960938, R17 ;  /* 0x3f3172180e0e7823 */ /* 0x000fe20000000011 */
[----:B------:R-:W-:Y:S02]  /*03d0*/  LOP3.LUT R13, R5, R13, R8, 0x96, !PT ;  /* 0x0000000d050d7212 */ /* 0x000fe400078e9608 */
[----:B------:R-:W-:Y:S01]  /*03e0*/  IADD3 R8, PT, PT, R4, 0xb0f8a, RZ ;  /* 0x000b0f8a04087810 */ /* 0x000fe20007ffe0ff */
[C---:B------:R-:W-:Y:S01]  /*03f0*/  @P0 FFMA R14, R0.reuse, R15, +INF ;  /* 0x7f800000000e0423 */ /* 0x040fe2000000000f */
[----:B------:R-:W-:Y:S02]  /*0400*/  FSETP.NEU.AND P0, PT, R0, RZ, PT ;  /* 0x000000ff0000720b */ /* 0x000fe40003f0d000 */
[----:B------:R-:W-:Y:S01]  /*0410*/  LOP3.LUT R13, R13, R12, RZ, 0x3c, !PT ;  /* 0x0000000c0d0d7212 */ /* 0x000fe200078e3cff */
[----:B------:R-:W-:Y:S01]  /*0420*/  FMUL R14, R14, -2 ;  /* 0xc00000000e0e7820 */ /* 0x000fe20000400000 */
[----:B------:R0:W-:Y:S01]  /*0430*/  STG.E.64 desc[UR4][R2.64], R8 ;  /* 0x0000000802007986 */ /* 0x0001e2000c101b04 */
[----:B------:R-:W-:-:S02]  /*0440*/  MOV R15, 0x30c90fdb ;  /* 0x30c90fdb000f7802 */ /* 0x000fc40000000f00 */
[----:B------:R-:W-:Y:S01]  /*0450*/  IMAD.IADD R0, R13, 0x1, R8 ;  /* 0x000000010d007824 */ /* 0x000fe200078e0208 */
[----:B------:R-:W-:Y:S01]  /*0460*/  FSEL R4, R14, +INF , P0 ;  /* 0x7f8000000e047808 */ /* 0x000fe20000000000 */
[----:B------:R0:W-:Y:S03]  /*0470*/  STG.E.64 desc[UR4][R2.64+0x10], R12 ;  /* 0x0000100c02007986 */ /* 0x0001e6000c101b04 */
[----:B------:R-:W-:Y:S01]  /*0480*/  IADD3 R14, PT, PT, R4, -0xd000000, RZ ;  /* 0xf3000000040e7810 */ /* 0x000fe20007ffe0ff */
[----:B------:R0:W1:Y:S01]  /*0490*/  MUFU.RSQ R5, R4 ;  /* 0x0000000400057308 */ /* 0x0000620000001400 */
[----:B------:R-:W-:Y:S02]  /*04a0*/  I2FP.F32.U32 R0, R0 ;  /* 0x0000000000007245 */ /* 0x000fe40000201000 */
[----:B------:R-:W-:-:S03]  /*04b0*/  ISETP.GT.U32.AND P0, PT, R14, 0x727fffff, PT ;  /* 0x727fffff0e00780c */ /* 0x000fc60003f04070 */
[----:B------:R-:W-:-:S10]  /*04c0*/  FFMA R14, R0, R15, 7.314590599882819788e-10 ;  /* 0x30490fdb000e7423 */ /* 0x000fd4000000000f */
[----:B0-----:R-:W-:Y:S05]  /*04d0*/  @!P0 BRA `(.L_x_3) ;  /* 0x00000000000c8947 */ /* 0x001fea0003800000 */
[----:B------:R-:W-:-:S07]  /*04e0*/  MOV R9, 0x500 ;  /* 0x0000050000097802 */ /* 0x000fce0000000f00 */
[----:B-1----:R-:W-:Y:S05]  /*04f0*/  CALL.REL.NOINC `($__internal_0_$__cuda_sm20_sqrt_rn_f32_slowpath) ;  /* 0x0000000000647944 */ /* 0x002fea0003c00000 */
[----:B------:R-:W-:Y:S05]  /*0500*/  BRA `(.L_x_4) ;  /* 0x0000000000107947 */ /* 0x000fea0003800000 */
.L_x_3:
[----:B-1----:R-:W-:Y:S01]  /*0510*/  FMUL.FTZ R7, R4, R5 ;  /* 0x0000000504077220 */ /* 0x002fe20000410000 */
[----:B------:R-:W-:-:S03]  /*0520*/  FMUL.FTZ R5, R5, 0.5 ;  /* 0x3f00000005057820 */ /* 0x000fc60000410000 */
[----:B------:R-:W-:-:S04]  /*0530*/  FFMA R0, -R7, R7, R4 ;  /* 0x0000000707007223 */ /* 0x000fc80000000104 */
[----:B------:R-:W-:-:S07]  /*0540*/  FFMA R0, R0, R5, R7 ;  /* 0x0000000500007223 */ /* 0x000fce0000000007 */
.L_x_4:
[----:B------:R-:W-:Y:S05]  /*0550*/  BSYNC.RECONVERGENT B1 ;  /* 0x0000000000017941 */ /* 0x000fea0003800200 */
.L_x_2:
[----:B------:R-:W-:Y:S01]  /*0560*/  FMUL.RZ R14, R14, 0.15915493667125701904 ;  /* 0x3e22f9830e0e7820 */ /* 0x000fe2000040c000 */
[----:B------:R-:W-:-:S03]  /*0570*/  HFMA2 R9, -RZ, RZ, 0, 5.9604644775390625e-08 ;  /* 0x00000001ff097431 */ /* 0x000fc600000001ff */
[----:B------:R-:W0:Y:S02]  /*0580*/  MUFU.COS R5, R14 ;  /* 0x0000000e00057308 */ /* 0x000e240000000000 */
[----:B------:R1:W-:Y:S01]  /*0590*/  STG.E desc[UR4][R2.64+0x18], R9 ;  /* 0x0000180902007986 */ /* 0x0003e2000c101904 */
[----:B0-----:R-:W-:-:S05]  /*05a0*/  FMUL R7, R5, R0 ;  /* 0x0000000005077220 */ /* 0x001fca0000400000 */
[----:B------:R-:W0:Y:S01]  /*05b0*/  MUFU.SIN R5, R14 ;  /* 0x0000000e00057308 */ /* 0x000e220000000400 */
[----:B------:R1:W-:Y:S01]  /*05c0*/  STG.E desc[UR4][R2.64+0x20], R7 ;  /* 0x0000200702007986 */ /* 0x0003e2000c101904 */
[----:B0-----:R-:W-:Y:S01]  /*05d0*/  FMUL R5, R5, R0 ;  /* 0x0000000005057220 */ /* 0x001fe20000400000 */
[----:B-1----:R-:W-:Y:S06]  /*05e0*/  BRA `(.L_x_5) ;  /* 0x0000000000087947 */ /* 0x002fec0003800000 */
.L_x_1:
[----:B------:R0:W5:Y:S04]  /*05f0*/  LDG.E R5, desc[UR4][R2.64+0x20] ;  /* 0x0000200402057981 */ /* 0x000168000c1e1900 */
[----:B------:R0:W-:Y:S02]  /*0600*/  STG.E desc[UR4][R2.64+0x18], RZ ;  /* 0x000018ff02007986 */ /* 0x0001e4000c101904 */
.L_x_5:
[----:B------:R-:W-:Y:S05]  /*0610*/  BSYNC.RECONVERGENT B0 ;  /* 0x0000000000007941 */ /* 0x000fea0003800200 */
.L_x_0:
[----:B------:R-:W1:Y:S01]  /*0620*/  LDC.64 R6, c[0x0][0x398] ;  /* 0x0000e600ff067b82 */ /* 0x000e620000000a00 */
[----:B------:R-:W0:Y:S02]  /*0630*/  LDCU.64 UR6, c[0x0][0x388] ;  /* 0x00007100ff0677ac */ /* 0x000e240008000a00 */
[----:B0-----:R-:W-:-:S04]  /*0640*/  LEA R2, P0, R10, UR6, 0x2 ;  /* 0x000000060a027c11 */ /* 0x001fc8000f8010ff */
[----:B------:R-:W-:Y:S01]  /*0650*/  LEA.HI.X R3, R10, UR7, R11, 0x2, P0 ;  /* 0x000000070a037c11 */ /* 0x000fe200080f140b */
[----:B-1---5:R-:W-:-:S05]  /*0660*/  FFMA R5, R5, R7, R6 ;  /* 0x0000000705057223 */ /* 0x022fca0000000006 */
[----:B------:R-:W-:Y:S01]  /*0670*/  STG.E desc[UR4][R2.64], R5 ;  /* 0x0000000502007986 */ /* 0x000fe2000c101904 */
[----:B------:R-:W-:Y:S05]  /*0680*/  EXIT ;  /* 0x000000000000794d */ /* 0x000fea0003800000 */
        .weak           $__internal_0_$__cuda_sm20_sqrt_rn_f32_slowpath
        .type           $__internal_0_$__cuda_sm20_sqrt_rn_f32_slowpath,@function
        .size           $__internal_0_$__cuda_sm20_sqrt_rn_f32_slowpath,(.L_x_18 - $__internal_0_$__cuda_sm20_sqrt_rn_f32_slowpath)
$__internal_0_$__cuda_sm20_sqrt_rn_f32_slowpath:
[----:B------:R-:W-:-:S13]  /*0690*/  LOP3.LUT P0, RZ, R4, 0x7fffffff, RZ, 0xc0, !PT ;  /* 0x7fffffff04ff7812 */ /* 0x000fda000780c0ff */
[----:B------:R-:W-:Y:S05]  /*06a0*/  @!P0 BRA `(.L_x_6) ;  /* 0x0000000000448947 */ /* 0x000fea0003800000 */
[----:B------:R-:W-:Y:S01]  /*06b0*/  FSETP.GEU.FTZ.AND P0, PT, R4, RZ, PT ;  /* 0x000000ff0400720b */ /* 0x000fe20003f1e000 */
[----:B------:R-:W-:-:S12]  /*06c0*/  IMAD.MOV.U32 R0, RZ, RZ, R4 ;  /* 0x000000ffff007224 */ /* 0x000fd800078e0004 */
[----:B------:R-:W-:Y:S01]  /*06d0*/  @!P0 MOV R4, 0x7fffffff ;  /* 0x7fffffff00048802 */ /* 0x000fe20000000f00 */
[----:B------:R-:W-:Y:S06]  /*06e0*/  @!P0 BRA `(.L_x_6) ;  /* 0x0000000000348947 */ /* 0x000fec0003800000 */
[----:B------:R-:W-:-:S13]  /*06f0*/  FSETP.GTU.FTZ.AND P0, PT, |R0|, +INF , PT ;  /* 0x7f8000000000780b */ /* 0x000fda0003f1c200 */
[----:B------:R-:W-:Y:S01]  /*0700*/  @P0 FADD.FTZ R4, R0, 1 ;  /* 0x3f80000000040421 */ /* 0x000fe20000010000 */
[----:B------:R-:W-:Y:S06]  /*0710*/  @P0 BRA `(.L_x_6) ;  /* 0x0000000000280947 */ /* 0x000fec0003800000 */
[----:B------:R-:W-:-:S13]  /*0720*/  FSETP.NEU.FTZ.AND P0, PT, |R0|, +INF , PT ;  /* 0x7f8000000000780b */ /* 0x000fda0003f1d200 */
[----:B------:R-:W-:-:S04]  /*0730*/  @P0 FFMA R5, R0, 1.84467440737095516160e+19, RZ ;  /* 0x5f80000000050823 */ /* 0x000fc800000000ff */
[----:B------:R-:W0:Y:S02]  /*0740*/  @P0 MUFU.RSQ R4, R5 ;  /* 0x0000000500040308 */ /* 0x000e240000001400 */
[----:B0-----:R-:W-:Y:S01]  /*0750*/  @P0 FMUL.FTZ R6, R5, R4 ;  /* 0x0000000405060220 */ /* 0x001fe20000410000 */
[----:B------:R-:W-:Y:S01]  /*0760*/  @P0 FMUL.FTZ R8, R4, 0.5 ;  /* 0x3f00000004080820 */ /* 0x000fe20000410000 */
[----:B------:R-:W-:Y:S02]  /*0770*/  @!P0 MOV R4, R0 ;  /* 0x0000000000048202 */ /* 0x000fe40000000f00 */
[----:B------:R-:W-:-:S04]  /*0780*/  @P0 FADD.FTZ R7, -R6, -RZ ;  /* 0x800000ff06070221 */ /* 0x000fc80000010100 */
[----:B------:R-:W-:-:S04]  /*0790*/  @P0 FFMA R7, R6, R7, R5 ;  /* 0x0000000706070223 */ /* 0x000fc80000000005 */
[----:B------:R-:W-:-:S04]  /*07a0*/  @P0 FFMA R7, R7, R8, R6 ;  /* 0x0000000807070223 */ /* 0x000fc80000000006 */
[----:B------:R-:W-:-:S07]  /*07b0*/  @P0 FMUL.FTZ R4, R7, 2.3283064365386962891e-10 ;  /* 0x2f80000007040820 */ /* 0x000fce0000410000 */
.L_x_6:
[----:B------:R-:W-:Y:S02]  /*07c0*/  HFMA2 R5, -RZ, RZ, 0, 0 ;  /* 0x00000000ff057431 */ /* 0x000fe400000001ff */
[----:B------:R-:W-:Y:S01]  /*07d0*/  IMAD.MOV.U32 R0, RZ, RZ, R4 ;  /* 0x000000ffff007224 */ /* 0x000fe200078e0004 */
[----:B------:R-:W-:-:S04]  /*07e0*/  MOV R4, R9 ;  /* 0x0000000900047202 */ /* 0x000fc80000000f00 */
[----:B------:R-:W-:Y:S05]  /*07f0*/  RET.REL.NODEC R4 `(_ZN7graphdl4core4cuda18normalRandomKernelEP17curandStateXORWOWPfmff) ;  /* 0xfffffff804007950 */ /* 0x000fea0003c3ffff */
.L_x_7:
[----:B------:R-:W-:-:S00]  /*0800*/  BRA `(.L_x_7) ;  /* 0xfffffffc00fc7947 */ /* 0x000fc0000383ffff */
[----:B------:R-:W-:-:S00]  /*0810*/  NOP ;  /* 0x0000000000007918 */ /* 0x000fc00000000000 */
        /* <DEDUP_REMOVED lines=14> */
.L_x_18:


//--------------------- .text._ZN7graphdl4core4cuda19uniformRandomKernelEP17curandStateXORWOWPfmff --------------------------
	.section	.text._ZN7graphdl4core4cuda19uniformRandomKernelEP17curandStateXORWOWPfmff,"ax",@progbits
	.align	128
        .global         _ZN7graphdl4core4cuda19uniformRandomKernelEP17curandStateXORWOWPfmff
        .type           _ZN7graphdl4core4cuda19uniformRandomKernelEP17curandStateXORWOWPfmff,@function
        .size           _ZN7graphdl4core4cuda19uniformRandomKernelEP17curandStateXORWOWPfmff,(.L_x_20 - _ZN7graphdl4core4cuda19uniformRandomKernelEP17curandStateXORWOWPfmff)
        .other          _ZN7graphdl4core4cuda19uniformRandomKernelEP17curandStateXORWOWPfmff,@"STO_CUDA_ENTRY STV_DEFAULT"
_ZN7graphdl4core4cuda19uniformRandomKernelEP17curandStateXORWOWPfmff:
.text._ZN7graphdl4core4cuda19uniformRandomKernelEP17curandStateXORWOWPfmff:
        /* <DEDUP_REMOVED lines=12> */
[----:B------:R-:W-:Y:S01]  /*00c0*/  IMAD R5, R0, 0x30, RZ ;  /* 0x0000003000057824 */ /* 0x000fe200078e02ff */
[----:B------:R-:W2:Y:S01]  /*00d0*/  LDCU.64 UR6, c[0x0][0x388] ;  /* 0x00007100ff0677ac */ /* 0x000ea20008000a00 */
[----:B0-----:R-:W-:-:S04]  /*00e0*/  IMAD.WIDE.U32 R2, R11, 0x30, R2 ;  /* 0x000000300b027825 */ /* 0x001fc800078e0002 */
[----:B------:R-:W-:-:S05]  /*00f0*/  IMAD.IADD R3, R3, 0x1, R5 ;  /* 0x0000000103037824 */ /* 0x000fca00078e0205 */
[----:B-1----:R-:W3:Y:S04]  /*0100*/  LDG.E.64 R12, desc[UR4][R2.64] ;  /* 0x00000004020c7981 */ /* 0x002ee8000c1e1b00 */
[----:B------:R-:W4:Y:S04]  /*0110*/  LDG.E.64 R6, desc[UR4][R2.64+0x10] ;  /* 0x0000100402067981 */ /* 0x000f28000c1e1b00 */
[----:B------:R-:W5:Y:S01]  /*0120*/  LDG.E.64 R4, desc[UR4][R2.64+0x8] ;  /* 0x0000080402047981 */ /* 0x000f62000c1e1b00 */
[----:B------:R-:W-:Y:S01]  /*0130*/  HFMA2 R17, -RZ, RZ, 0.1171875, 0 ;  /* 0x2f800000ff117431 */ /* 0x000fe200000001ff */
[----:B---3--:R-:W-:Y:S01]  /*0140*/  SHF.R.U32.HI R8, RZ, 0x2, R13 ;  /* 0x00000002ff087819 */ /* 0x008fe2000001160d */
[----:B------:R-:W-:-:S03]  /*0150*/  VIADD R12, R12, 0x587c5 ;  /* 0x000587c50c0c7836 */ /* 0x000fc60000000000 */
[----:B------:R-:W-:Y:S01]  /*0160*/  LOP3.LUT R13, R8, R13, RZ, 0x3c, !PT ;  /* 0x0000000d080d7212 */ /* 0x000fe200078e3cff */
[----:B----4-:R-:W-:Y:S01]  /*0170*/  IMAD.SHL.U32 R10, R7, 0x10, RZ ;  /* 0x00000010070a7824 */ /* 0x010fe200078e00ff */
[----:B------:R-:W0:Y:S01]  /*0180*/  LDC.64 R8, c[0x0][0x398] ;  /* 0x0000e600ff087b82 */ /* 0x000e220000000a00 */
[----:B------:R-:W-:Y:S01]  /*0190*/  IMAD.MOV.U32 R19, RZ, RZ, R6 ;  /* 0x000000ffff137224 */ /* 0x000fe200078e0006 */
[----:B------:R-:W-:Y:S01]  /*01a0*/  SHF.L.U32 R14, R13, 0x1, RZ ;  /* 0x000000010d0e7819 */ /* 0x000fe200000006ff */
[----:B-----5:R-:W-:-:S03]  /*01b0*/  IMAD.MOV.U32 R18, RZ, RZ, R5 ;  /* 0x000000ffff127224 */ /* 0x020fc600078e0005 */
[----:B------:R-:W-:Y:S02]  /*01c0*/  LOP3.LUT R10, R13, R14, R10, 0x96, !PT ;  /* 0x0000000e0d0a7212 */ /* 0x000fe400078e960a */
[-C--:B------:R-:W-:Y:S01]  /*01d0*/  MOV R14, R7.reuse ;  /* 0x00000007000e7202 */ /* 0x080fe20000000f00 */
[----:B------:R-:W-:Y:S01]  /*01e0*/  STG.E.64 desc[UR4][R2.64+0x8], R18 ;  /* 0x0000081202007986 */ /* 0x000fe2000c101b04 */
[----:B------:R-:W-:Y:S02]  /*01f0*/  LOP3.LUT R15, R10, R7, RZ, 0x3c, !PT ;  /* 0x000000070a0f7212 */ /* 0x000fe400078e3cff */
[----:B------:R-:W-:-:S03]  /*0200*/  MOV R13, R4 ;  /* 0x00000004000d7202 */ /* 0x000fc60000000f00 */
[----:B------:R-:W-:Y:S01]  /*0210*/  IMAD.IADD R10, R15, 0x1, R12 ;  /* 0x000000010f0a7824 */ /* 0x000fe200078e020c */
[----:B------:R-:W-:Y:S04]  /*0220*/  STG.E.64 desc[UR4][R2.64+0x10], R14 ;  /* 0x0000100e02007986 */ /* 0x000fe8000c101b04 */
[----:B------:R-:W-:Y:S01]  /*0230*/  I2FP.F32.U32 R10, R10 ;  /* 0x0000000a000a7245 */ /* 0x000fe20000201000 */
[----:B------:R-:W-:Y:S01]  /*0240*/  STG.E.64 desc[UR4][R2.64], R12 ;  /* 0x0000000c02007986 */ /* 0x000fe2000c101b04 */
[----:B0-----:R-:W-:-:S03]  /*0250*/  FADD R9, R9, -R8 ;  /* 0x8000000809097221 */ /* 0x001fc60000000000 */
[----:B------:R-:W-:Y:S01]  /*0260*/  FFMA R17, R10, R17, 1.1641532182693481445e-10 ;  /* 0x2f0000000a117423 */ /* 0x000fe20000000011 */
[----:B--2---:R-:W-:-:S03]  /*0270*/  LEA R10, P0, R11, UR6, 0x2 ;  /* 0x000000060b0a7c11 */ /* 0x004fc6000f8010ff */
[----:B------:R-:W-:Y:S01]  /*0280*/  FFMA R9, R17, R9, R8 ;  /* 0x0000000911097223 */ /* 0x000fe20000000008 */
[----:B------:R-:W-:-:S05]  /*0290*/  LEA.HI.X R11, R11, UR7, R0, 0x2, P0 ;  /* 0x000000070b0b7c11 */ /* 0x000fca00080f1400 */
[----:B------:R-:W-:Y:S01]  /*02a0*/  STG.E desc[UR4][R10.64], R9 ;  /* 0x000000090a007986 */ /* 0x000fe2000c101904 */
[----:B------:R-:W-:Y:S05]  /*02b0*/  EXIT ;  /* 0x000000000000794d */ /* 0x000fea0003800000 */
.L_x_8:
        /* <DEDUP_REMOVED lines=12> */
.L_x_20:


//--------------------- .text._ZN7graphdl4core4cuda11setupKernelEP17curandStateXORWOWm --------------------------
	.section	.text._ZN7graphdl4core4cuda11setupKernelEP17curandStateXORWOWm,"ax",@progbits
	.align	128
        .global         _ZN7graphdl4core4cuda11setupKernelEP17curandStateXORWOWm
        .type           _ZN7graphdl4core4cuda11setupKernelEP17curandStateXORWOWm,@function
        .size           _ZN7graphdl4core4cuda11setupKernelEP17curandStateXORWOWm,(.L_x_21 - _ZN7graphdl4core4cuda11setupKernelEP17curandStateXORWOWm)
        .other          _ZN7graphdl4core4cuda11setupKernelEP17curandStateXORWOWm,@"STO_CUDA_ENTRY STV_DEFAULT"
_ZN7graphdl4core4cuda11setupKernelEP17curandStateXORWOWm:
.text._ZN7graphdl4core4cuda11setupKernelEP17curandStateXORWOWm:
[----:B------:R-:W-:Y:S01]  /*0000*/  LDC R1, c[0x0][0x37c] ;  /* 0x0000df00ff017b82 */ /* 0x000fe20000000800 */
[----:B------:R-:W0:Y:S07]  /*0010*/  S2R R4, SR_TID.X ;  /* 0x0000000000047919 */ /* 0x000e2e0000002100 */
[----:B------:R-:W1:Y:S01]  /*0020*/  LDC.64 R2, c[0x0][0x388] ;  /* 0x0000e200ff027b82 */ /* 0x000e620000000a00 */
[----:B------:R-:W2:Y:S01]  /*0030*/  LDCU.64 UR4, c[0x0][0x358] ;  /* 0x00006b00ff0477ac */ /* 0x000ea20008000a00 */
[----:B------:R-:W-:Y:S06]  /*0040*/  BSSY.RECONVERGENT B0, `(.L_x_9) ;  /* 0x00000e5000007945 */ /* 0x000fec0003800200 */
[----:B------:R-:W0:Y:S08]  /*0050*/  S2UR UR6, SR_CTAID.X ;  /* 0x00000000000679c3 */ /* 0x000e300000002500 */
[----:B------:R-:W0:Y:S08]  /*0060*/  LDC R13, c[0x0][0x360] ;  /* 0x0000d800ff0d7b82 */ /* 0x000e300000000800 */
[----:B------:R-:W3:Y:S01]  /*0070*/  LDC.64 R6, c[0x0][0x380] ;  /* 0x0000e000ff067b82 */ /* 0x000ee20000000a00 */
[----:B-1----:R-:W-:-:S02]  /*0080*/  LOP3.LUT R0, R2, 0xaad26b49, RZ, 0x3c, !PT ;  /* 0xaad26b4902007812 */ /* 0x002fc400078e3cff */
[----:B------:R-:W-:-:S03]  /*0090*/  LOP3.LUT R2, R3, 0xf7dcefdd, RZ, 0x3c, !PT ;  /* 0xf7dcefdd03027812 */ /* 0x000fc600078e3cff */
[----:B------:R-:W-:Y:S02]  /*00a0*/  IMAD R0, R0, 0x4182bed5, RZ ;  /* 0x4182bed500007824 */ /* 0x000fe400078e02ff */
[----:B------:R-:W-:Y:S02]  /*00b0*/  IMAD R3, R2, -0x658354e5, RZ ;  /* 0x9a7cab1b02037824 */ /* 0x000fe400078e02ff */
[C---:B------:R-:W-:Y:S01]  /*00c0*/  VIADD R5, R0.reuse, 0x75bcd15 ;  /* 0x075bcd1500057836 */ /* 0x040fe20000000000 */
[C---:B------:R-:W-:Y:S01]  /*00d0*/  LOP3.LUT R8, R0.reuse, 0x159a55e5, RZ, 0x3c, !PT ;  /* 0x159a55e500087812 */ /* 0x040fe200078e3cff */
[C---:B------:R-:W-:Y:S01]  /*00e0*/  VIADD R11, R0.reuse, 0x583f19 ;  /* 0x00583f19000b7836 */ /* 0x040fe20000000000 */
[C---:B------:R-:W-:Y:S01]  /*00f0*/  LOP3.LUT R10, R3.reuse, 0x5491333, RZ, 0x3c, !PT ;  /* 0x05491333030a7812 */ /* 0x040fe200078e3cff */
[----:B------:R-:W-:Y:S02]  /*0100*/  VIADD R9, R3, 0x1f123bb5 ;  /* 0x1f123bb503097836 */ /* 0x000fe40000000000 */
[----:B0-----:R-:W-:Y:S01]  /*0110*/  IMAD R13, R13, UR6, R4 ;  /* 0x000000060d0d7c24 */ /* 0x001fe2000f8e0204 */
[----:B------:R-:W-:-:S04]  /*0120*/  IADD3 R4, PT, PT, R0, 0x64f0c9, R3 ;  /* 0x0064f0c900047810 */ /* 0x000fc80007ffe003 */
[C---:B------:R-:W-:Y:S01]  /*0130*/  ISETP.NE.AND P0, PT, R13.reuse, RZ, PT ;  /* 0x000000ff0d00720c */ /* 0x040fe20003f05270 */
[----:B---3--:R-:W-:-:S05]  /*0140*/  IMAD.WIDE R6, R13, 0x30, R6 ;  /* 0x000000300d067825 */ /* 0x008fca00078e0206 */
[----:B--2---:R0:W-:Y:S04]  /*0150*/  STG.E.64 desc[UR4][R6.64], R4 ;  /* 0x0000000406007986 */ /* 0x0041e8000c101b04 */
[----:B------:R0:W-:Y:S04]  /*0160*/  STG.E.64 desc[UR4][R6.64+0x8], R8 ;  /* 0x0000080806007986 */ /* 0x0001e8000c101b04 */
[----:B------:R0:W-:Y:S01]  /*0170*/  STG.E.64 desc[UR4][R6.64+0x10], R10 ;  /* 0x0000100a06007986 */ /* 0x0001e2000c101b04 */
[----:B------:R-:W-:Y:S05]  /*0180*/  @!P0 BRA `(.L_x_10) ;  /* 0x0000000c00408947 */ /* 0x000fea0003800000 */
[----:B------:R-:W-:Y:S01]  /*0190*/  SHF.R.S32.HI R0, RZ, 0x1f, R13 ;  /* 0x0000001fff007819 */ /* 0x000fe2000001140d */
[----:B------:R-:W-:-:S07]  /*01a0*/  IMAD.MOV.U32 R12, RZ, RZ, RZ ;  /* 0x000000ffff0c7224 */ /* 0x000fce00078e00ff */
.L_x_16:
[----:B-1----:R-:W-:Y:S01]  /*01b0*/  LOP3.LUT R2, R13, 0x3, RZ, 0xc0, !PT ;  /* 0x000000030d027812 */ /* 0x002fe200078ec0ff */
[----:B------:R-:W-:Y:S03]  /*01c0*/  BSSY.RECONVERGENT B1, `(.L_x_11) ;  /* 0x00000c6000017945 */ /* 0x000fe60003800200 */
[----:B------:R-:W-:-:S04]  /*01d0*/  ISETP.NE.U32.AND P0, PT, R2, RZ, PT ;  /* 0x000000ff0200720c */ /* 0x000fc80003f05070 */
[----:B------:R-:W-:-:S13]  /*01e0*/  ISETP.NE.AND.EX P0, PT, RZ, RZ, PT, P0 ;  /* 0x000000ffff00720c */ /* 0x000fda0003f05300 */
[----:B------:R-:W-:Y:S05]  /*01f0*/  @!P0 BRA `(.L_x_12) ;  /* 0x0000000c00088947 */ /* 0x000fea0003800000 */
[----:B0-----:R-:W0:Y:S01]  /*0200*/  LDC.64 R8, c[0x4][RZ] ;  /* 0x01000000ff087b82 */ /* 0x001e220000000a00 */
[----:B------:R-:W-:Y:S02]  /*0210*/  IMAD.MOV.U32 R14, RZ, RZ, RZ ;  /* 0x000000ffff0e7224 */ /* 0x000fe400078e00ff */
[----:B0-----:R-:W-:-:S07]  /*0220*/  IMAD.WIDE.U32 R8, R12, 0xc80, R8 ;  /* 0x00000c800c087825 */ /* 0x001fce00078e0008 */
.L_x_15:
[----:B-1----:R-:W-:Y:S01]  /*0230*/  IMAD.MOV.U32 R15, RZ, RZ, RZ ;  /* 0x000000ffff0f7224 */ /* 0x002fe200078e00ff */
[----:B------:R-:W-:Y:S01]  /*0240*/  CS2R R2, SRZ ;  /* 0x0000000000027805 */ /* 0x000fe2000001ff00 */
[----:B------:R-:W-:Y:S01]  /*0250*/  IMAD.MOV.U32 R17, RZ, RZ, RZ ;  /* 0x000000ffff117224 */ /* 0x000fe200078e00ff */
[----:B------:R-:W-:-:S07]  /*0260*/  CS2R R4, SRZ ;  /* 0x0000000000047805 */ /* 0x000fce000001ff00 */
.L_x_14:
[----:B------:R-:W-:-:S05]  /*0270*/  IMAD.WIDE.U32 R10, R17, 0x4, R6 ;  /* 0x00000004110a7825 */ /* 0x000fca00078e0006 */
[----:B------:R0:W5:Y:S01]  /*0280*/  LDG.E R16, desc[UR4][R10.64+0x4] ;  /* 0x000004040a107981 */ /* 0x000162000c1e1900 */
[----:B------:R-:W-:-:S07]  /*0290*/  IMAD.MOV.U32 R19, RZ, RZ, RZ ;  /* 0x000000ffff137224 */ /* 0x000fce00078e00ff */
.L_x_13:
[----:B-----5:R-:W-:Y:S01]  /*02a0*/  SHF.R.U32.HI R24, RZ, R19, R16 ;  /* 0x00000013ff187219 */ /* 0x020fe20000011610 */
[----:B0-----:R-:W-:-:S03]  /*02b0*/  IMAD.SHL.U32 R10, R17, 0x20, RZ ;  /* 0x00000020110a7824 */ /* 0x001fc600078e00ff */
[----:B------:R-:W-:Y:S01]  /*02c0*/  LOP3.LUT R11, R24, 0x1, RZ, 0xc0, !PT ;  /* 0x00000001180b7812 */ /* 0x000fe200078ec0ff */
[----:B------:R-:W-:-:S03]  /*02d0*/  IMAD.IADD R10, R10, 0x1, R19 ;  /* 0x000000010a0a7824 */ /* 0x000fc600078e0213 */
[----:B------:R-:W-:Y:S01]  /*02e0*/  ISETP.NE.U32.AND P0, PT, R11, 0x1, PT ;  /* 0x000000010b00780c */ /* 0x000fe20003f05070 */
[----:B------:R-:W-:-:S03]  /*02f0*/  IMAD R11, R10, 0x5, RZ ;  /* 0x000000050a0b7824 */ /* 0x000fc600078e02ff */
[----:B------:R-:W-:Y:S01]  /*0300*/  R2P PR, R24, 0x7e ;  /* 0x0000007e18007804 */ /* 0x000fe20000000000 */
[----:B------:R-:W-:-:S08]  /*0310*/  IMAD.WIDE.U32 R10, R11, 0x4, R8 ;  /* 0x000000040b0a7825 */ /* 0x000fd000078e0008 */
[----:B------:R-:W2:Y:S04]  /*0320*/  @!P0 LDG.E R18, desc[UR4][R10.64] ;  /* 0x000000040a128981 */ /* 0x000ea8000c1e1900 */
[----:B------:R-:W3:Y:S04]  /*0330*/  @!P0 LDG.E R20, desc[UR4][R10.64+0x10] ;  /* 0x000010040a148981 */ /* 0x000ee8000c1e1900 */
[----:B------:R-:W4:Y:S04]  /*0340*/  @P1 LDG.E R22, desc[UR4][R10.64+0x14] ;  /* 0x000014040a161981 */ /* 0x000f28000c1e1900 */
[----:B------:R-:W4:Y:S04]  /*0350*/  @P2 LDG.E R26, desc[UR4][R10.64+0x28] ;  /* 0x000028040a1a2981 */ /* 0x000f28000c1e1900 */
[----:B------:R-:W4:Y:S04]  /*0360*/  @!P0 LDG.E R21, desc[UR4][R10.64+0x4] ;  /* 0x000004040a158981 */ /* 0x000f28000c1e1900 */
[----:B------:R-:W4:Y:S04]  /*0370*/  @!P0 LDG.E R23, desc[UR4][R10.64+0xc] ;  /* 0x00000c040a178981 */ /* 0x000f28000c1e1900 */
[----:B------:R-:W4:Y:S04]  /*0380*/  @P1 LDG.E R25, desc[UR4][R10.64+0x18] ;  /* 0x000018040a191981 */ /* 0x000f28000c1e1900 */
[----:B------:R-:W4:Y:S04]  /*0390*/  @P3 LDG.E R28, desc[UR4][R10.64+0x3c] ;  /* 0x00003c040a1c3981 */ /* 0x000f28000c1e1900 */
[----:B------:R-:W4:Y:S01]  /*03a0*/  @P6 LDG.E R27, desc[UR4][R10.64+0x7c] ;  /* 0x00007c040a1b6981 */ /* 0x000f22000c1e1900 */
[----:B--2---:R-:W-:-:S03]  /*03b0*/  @!P0 LOP3.LUT R15, R15, R18, RZ, 0x3c, !PT ;  /* 0x000000120f0f8212 */ /* 0x004fc600078e3cff */
[----:B------:R-:W2:Y:S01]  /*03c0*/  @!P0 LDG.E R18, desc[UR4][R10.64+0x8] ;  /* 0x000008040a128981 */ /* 0x000ea2000c1e1900 */
[----:B---3--:R-:W-:-:S03]  /*03d0*/  @!P0 LOP3.LUT R3, R3, R20, RZ, 0x3c, !PT ;  /* 0x0000001403038212 */ /* 0x008fc600078e3cff */
[----:B------:R-:W3:Y:S01]  /*03e0*/  @P1 LDG.E R20, desc[UR4][R10.64+0x24] ;  /* 0x000024040a141981 */ /* 0x000ee2000c1e1900 */
[----:B----4-:R-:W-:-:S03]  /*03f0*/  @P1 LOP3.LUT R15, R15, R22, RZ, 0x3c, !PT ;  /* 0x000000160f0f1212 */ /* 0x010fc600078e3cff */
[----:B------:R-:W4:Y:S01]  /*0400*/  @P2 LDG.E R22, desc[UR4][R10.64+0x38] ;  /* 0x000038040a162981 */ /* 0x000f22000c1e1900 */
[----:B------:R-:W-:-:S03]  /*0410*/  @P2 LOP3.LUT R15, R15, R26, RZ, 0x3c, !PT ;  /* 0x0000001a0f0f2212 */ /* 0x000fc600078e3cff */
[----:B------:R-:W4:Y:S01]  /*0420*/  @P4 LDG.E R26, desc[UR4][R10.64+0x50] ;  /* 0x000050040a1a4981 */ /* 0x000f22000c1e1900 */
[----:B------:R-:W-:-:S03]  /*0430*/  @!P0 LOP3.LUT R4, R4, R21, RZ, 0x3c, !PT ;  /* 0x0000001504048212 */ /* 0x000fc600078e3cff */
[----:B------:R-:W4:Y:S01]  /*0440*/  @P1 LDG.E R21, desc[UR4][R10.64+0x20] ;  /* 0x000020040a151981 */ /* 0x000f22000c1e1900 */
[----:B------:R-:W-:-:S03]  /*0450*/  @!P0 LOP3.LUT R2, R2, R23, RZ, 0x3c, !PT ;  /* 0x0000001702028212 */ /* 0x000fc600078e3cff */
[----:B------:R-:W4:Y:S01]  /*0460*/  @P2 LDG.E R23, desc[UR4][R10.64+0x2c] ;  /* 0x00002c040a172981 */ /* 0x000f22000c1e1900 */
[----:B------:R-:W-:-:S03]  /*0470*/  @P1 LOP3.LUT R4, R4, R25, RZ, 0x3c, !PT ;  /* 0x0000001904041212 */ /* 0x000fc600078e3cff */
[----:B------:R-:W4:Y:S01]  /*0480*/  @P2 LDG.E R25, desc[UR4][R10.64+0x34] ;  /* 0x000034040a192981 */ /* 0x000f22000c1e1900 */
[----:B--2---:R-:W-:-:S03]  /*0490*/  @!P0 LOP3.LUT R5, R5, R18, RZ, 0x3c, !PT ;  /* 0x0000001205058212 */ /* 0x004fc600078e3cff */
[----:B------:R-:W2:Y:S01]  /*04a0*/  @P1 LDG.E R18, desc[UR4][R10.64+0x1c] ;  /* 0x00001c040a121981 */ /* 0x000ea2000c1e1900 */
[----:B---3--:R-:W-:-:S03]  /*04b0*/  @P1 LOP3.LUT R3, R3, R20, RZ, 0x3c, !PT ;  /* 0x0000001403031212 */ /* 0x008fc600078e3cff */
[----:B------:R-:W3:Y:S01]  /*04c0*/  @P2 LDG.E R20, desc[UR4][R10.64+0x30] ;  /* 0x000030040a142981 */ /* 0x000ee2000c1e1900 */
[----:B----4-:R-:W-:-:S03]  /*04d0*/  @P2 LOP3.LUT R3, R3, R22, RZ, 0x3c, !PT ;  /* 0x0000001603032212 */ /* 0x010fc600078e3cff */
[----:B------:R-:W4:Y:S01]  /*04e0*/  @P3 LDG.E R22, desc[UR4][R10.64+0x4c] ;  /* 0x00004c040a163981 */ /* 0x000f22000c1e1900 */
[----:B------:R-:W-:-:S04]  /*04f0*/  @P3 LOP3.LUT R15, R15, R28, RZ, 0x3c, !PT ;  /* 0x0000001c0f0f3212 */ /* 0x000fc800078e3cff */
[----:B------:R-:W-:Y:S02]  /*0500*/  @P4 LOP3.LUT R15, R15, R26, RZ, 0x3c, !PT ;  /* 0x0000001a0f0f4212 */ /* 0x000fe400078e3cff */
[----:B------:R-:W-:Y:S01]  /*0510*/  @P1 LOP3.LUT R2, R2, R21, RZ, 0x3c, !PT ;  /* 0x0000001502021212 */ /* 0x000fe200078e3cff */
[----:B------:R-:W4:Y:S04]  /*0520*/  @P5 LDG.E R26, desc[UR4][R10.64+0x64] ;  /* 0x000064040a1a5981 */ /* 0x000f28000c1e1900 */
[----:B------:R-:W4:Y:S01]  /*0530*/  @P3 LDG.E R21, desc[UR4][R10.64+0x40] ;  /* 0x000040040a153981 */ /* 0x000f22000c1e1900 */
[----:B------:R-:W-:Y:S02]  /*0540*/  @P2 LOP3.LUT R4, R4, R23, RZ, 0x3c, !PT ;  /* 0x0000001704042212 */ /* 0x000fe400078e3cff */
[----:B------:R-:W-:Y:S01]  /*0550*/  @P2 LOP3.LUT R2, R2, R25, RZ, 0x3c, !PT ;  /* 0x0000001902022212 */ /* 0x000fe200078e3cff */
[----:B------:R-:W4:Y:S04]  /*0560*/  @P3 LDG.E R23, desc[UR4][R10.64+0x48] ;  /* 0x000048040a173981 */ /* 0x000f28000c1e1900 */
[----:B------:R-:W4:Y:S01]  /*0570*/  @P4 LDG.E R25, desc[UR4][R10.64+0x54] ;  /* 0x000054040a194981 */ /* 0x000f22000c1e1900 */
[----:B--2---:R-:W-:-:S03]  /*0580*/  @P1 LOP3.LUT R5, R5, R18, RZ, 0x3c, !PT ;  /* 0x0000001205051212 */ /* 0x004fc600078e3cff */
[----:B------:R-:W2:Y:S01]  /*0590*/  @P3 LDG.E R18, desc[UR4][R10.64+0x44] ;  /* 0x000044040a123981 */ /* 0x000ea2000c1e1900 */
[----:B---3--:R-:W-:-:S03]  /*05a0*/  @P2 LOP3.LUT R5, R5, R20, RZ, 0x3c, !PT ;  /* 0x0000001405052212 */ /* 0x008fc600078e3cff */
[----:B------:R-:W3:Y:S01]  /*05b0*/  @P4 LDG.E R20, desc[UR4][R10.64+0x58] ;  /* 0x000058040a144981 */ /* 0x000ee2000c1e1900 */
[----:B----4-:R-:W-:-:S03]  /*05c0*/  @P3 LOP3.LUT R3, R3, R22, RZ, 0x3c, !PT ;  /* 0x0000001603033212 */ /* 0x010fc600078e3cff */
[----:B------:R-:W4:Y:S01]  /*05d0*/  @P4 LDG.E R22, desc[UR4][R10.64+0x60] ;  /* 0x000060040a164981 */ /* 0x000f22000c1e1900 */
[----:B------:R-:W-:Y:S02]  /*05e0*/  LOP3.LUT P0, RZ, R24, 0x80, RZ, 0xc0, !PT ;  /* 0x0000008018ff7812 */ /* 0x000fe4000780c0ff */
[----:B------:R-:W-:Y:S02]  /*05f0*/  @P5 LOP3.LUT R15, R15, R26, RZ, 0x3c, !PT ;  /* 0x0000001a0f0f5212 */ /* 0x000fe400078e3cff */
[----:B------:R-:W4:Y:S01]  /*0600*/  @P6 LDG.E R26, desc[UR4][R10.64+0x78] ;  /* 0x000078040a1a6981 */ /* 0x000f22000c1e1900 */
[----:B------:R-:W-:-:S03]  /*0610*/  @P3 LOP3.LUT R4, R4, R21, RZ, 0x3c, !PT ;  /* 0x0000001504043212 */ /* 0x000fc600078e3cff */
[----:B------:R-:W4:Y:S01]  /*0620*/  @P4 LDG.E R21, desc[UR4][R10.64+0x5c] ;  /* 0x00005c040a154981 */ /* 0x000f22000c1e1900 */
[----:B------:R-:W-:-:S03]  /*0630*/  @P3 LOP3.LUT R2, R2, R23, RZ, 0x3c, !PT ;  /* 0x0000001702023212 */ /* 0x000fc600078e3cff */
[----:B------:R-:W4:Y:S01]  /*0640*/  @P5 LDG.E R23, desc[UR4][R10.64+0x68] ;  /* 0x000068040a175981 */ /* 0x000f22000c1e1900 */
[----:B------:R-:W-:-:S03]  /*0650*/  @P4 LOP3.LUT R4, R4, R25, RZ, 0x3c, !PT ;  /* 0x0000001904044212 */ /* 0x000fc600078e3cff */
[----:B------:R-:W4:Y:S01]  /*0660*/  @P5 LDG.E R25, desc[UR4][R10.64+0x70] ;  /* 0x000070040a195981 */ /* 0x000f22000c1e1900 */
[----:B--2---:R-:W-:-:S03]  /*0670*/  @P3 LOP3.LUT R5, R5, R18, RZ, 0x3c, !PT ;  /* 0x0000001205053212 */ /* 0x004fc600078e3cff */
[----:B------:R-:W2:Y:S01]  /*0680*/  @P5 LDG.E R18, desc[UR4][R10.64+0x6c] ;  /* 0x00006c040a125981 */ /* 0x000ea2000c1e1900 */
[----:B---3--:R-:W-:-:S03]  /*0690*/  @P4 LOP3.LUT R5, R5, R20, RZ, 0x3c, !PT ;  /* 0x0000001405054212 */ /* 0x008fc600078e3cff */
[----:B------:R-:W3:Y:S01]  /*06a0*/  @P5 LDG.E R20, desc[UR4][R10.64+0x74] ;  /* 0x000074040a145981 */ /* 0x000ee2000c1e1900 */
[----:B----4-:R-:W-:-:S03]  /*06b0*/  @P4 LOP3.LUT R3, R3, R22, RZ, 0x3c, !PT ;  /* 0x0000001603034212 */ /* 0x010fc600078e3cff */
[----:B------:R-:W4:Y:S01]  /*06c0*/  @P0 LDG.E R22, desc[UR4][R10.64+0x8c] ;  /* 0x00008c040a160981 */ /* 0x000f22000c1e1900 */
[----:B------:R-:W-:-:S03]  /*06d0*/  @P6 LOP3.LUT R15, R15, R26, RZ, 0x3c, !PT ;  /* 0x0000001a0f0f6212 */ /* 0x000fc600078e3cff */
        /* <DEDUP_REMOVED lines=13> */
[----:B------:R-:W-:Y:S02]  /*07b0*/  @P6 LOP3.LUT R4, R4, R27, RZ, 0x3c, !PT ;  /* 0x0000001b04046212 */ /* 0x000fe400078e3cff */
[----:B------:R-:W-:Y:S02]  /*07c0*/  @P6 LOP3.LUT R2, R2, R21, RZ, 0x3c, !PT ;  /* 0x0000001502026212 */ /* 0x000fe400078e3cff */
[----:B------:R-:W-:Y:S02]  /*07d0*/  @P0 LOP3.LUT R4, R4, R23, RZ, 0x3c, !PT ;  /* 0x0000001704040212 */ /* 0x000fe400078e3cff */
[----:B------:R-:W-:Y:S02]  /*07e0*/  @P0 LOP3.LUT R2, R2, R25, RZ, 0x3c, !PT ;  /* 0x0000001902020212 */ /* 0x000fe400078e3cff */
[----:B--2---:R-:W-:Y:S02]  /*07f0*/  @P6 LOP3.LUT R5, R5, R18, RZ, 0x3c, !PT ;  /* 0x0000001205056212 */ /* 0x004fe400078e3cff */
[----:B---3--:R-:W-:-:S02]  /*0800*/  @P6 LOP3.LUT R3, R3, R20, RZ, 0x3c, !PT ;  /* 0x0000001403036212 */ /* 0x008fc400078e3cff */
[----:B----4-:R-:W-:Y:S02]  /*0810*/  @P0 LOP3.LUT R5, R5, R22, RZ, 0x3c, !PT ;  /* 0x0000001605050212 */ /* 0x010fe400078e3cff */
[----:B------:R-:W-:Y:S02]  /*0820*/  @P0 LOP3.LUT R3, R3, R26, RZ, 0x3c, !PT ;  /* 0x0000001a03030212 */ /* 0x000fe400078e3cff */
[----:B------:R-:W-:-:S13]  /*0830*/  R2P PR, R24.B1, 0x7f ;  /* 0x0000007f18007804 */ /* 0x000fda0000001000 */
[----:B------:R-:W2:Y:S04]  /*0840*/  @P0 LDG.E R18, desc[UR4][R10.64+0xa0] ;  /* 0x0000a0040a120981 */ /* 0x000ea8000c1e1900 */
[----:B------:R-:W3:Y:S04]  /*0850*/  @P1 LDG.E R22, desc[UR4][R10.64+0xb4] ;  /* 0x0000b4040a161981 */ /* 0x000ee8000c1e1900 */
[----:B------:R-:W4:Y:S04]  /*0860*/  @P2 LDG.E R26, desc[UR4][R10.64+0xc8] ;  /* 0x0000c8040a1a2981 */ /* 0x000f28000c1e1900 */
[----:B------:R-:W4:Y:S04]  /*0870*/  @P3 LDG.E R28, desc[UR4][R10.64+0xdc] ;  /* 0x0000dc040a1c3981 */ /* 0x000f28000c1e1900 */
[----:B------:R-:W4:Y:S04]  /*0880*/  @P0 LDG.E R23, desc[UR4][R10.64+0xa4] ;  /* 0x0000a4040a170981 */ /* 0x000f28000c1e1900 */
[----:B------:R-:W4:Y:S04]  /*0890*/  @P0 LDG.E R20, desc[UR4][R10.64+0xa8] ;  /* 0x0000a8040a140981 */ /* 0x000f28000c1e1900 */
[----:B------:R-:W4:Y:S04]  /*08a0*/  @P4 LDG.E R25, desc[UR4][R10.64+0xf0] ;  /* 0x0000f0040a194981 */ /* 0x000f28000c1e1900 */
        /* <DEDUP_REMOVED lines=21> */
[----:B------:R-:W-:Y:S02]  /*0a00*/  LOP3.LUT P0, RZ, R24, 0x8000, RZ, 0xc0, !PT ;  /* 0x0000800018ff7812 */ /* 0x000fe4000780c0ff */
[----:B----4-:R-:W-:Y:S01]  /*0a10*/  @P5 LOP3.LUT R15, R15, R26, RZ, 0x3c, !PT ;  /* 0x0000001a0f0f5212 */ /* 0x010fe200078e3cff */
[----:B------:R-:W4:Y:S04]  /*0a20*/  @P3 LDG.E R24, desc[UR4][R10.64+0xe4] ;  /* 0x0000e4040a183981 */ /* 0x000f28000c1e1900 */
[----:B------:R-:W2:Y:S01]  /*0a30*/  @P6 LDG.E R26, desc[UR4][R10.64+0x118] ;  /* 0x000118040a1a6981 */ /* 0x000ea2000c1e1900 */
        /* <DEDUP_REMOVED lines=8> */
[----:B---3--:R-:W-:-:S03]  /*0ac0*/  @P2 LOP3.LUT R3, R3, R22, RZ, 0x3c, !PT ;  /* 0x0000001603032212 */ /* 0x008fc600078e3cff */
[----:B------:R-:W3:Y:S01]  /*0ad0*/  @P4 LDG.E R22, desc[UR4][R10.64+0x100] ;  /* 0x000100040a164981 */ /* 0x000ee2000c1e1900 */
[----:B--2---:R-:W-:-:S03]  /*0ae0*/  @P6 LOP3.LUT R15, R15, R26, RZ, 0x3c, !PT ;  /* 0x0000001a0f0f6212 */ /* 0x004fc600078e3cff */
[----:B------:R-:W2:Y:S01]  /*0af0*/  @P0 LDG.E R26, desc[UR4][R10.64+0x12c] ;  /* 0x00012c040a1a0981 */ /* 0x000ea2000c1e1900 */
[----:B----4-:R-:W-:-:S03]  /*0b00*/  @P2 LOP3.LUT R2, R2, R23, RZ, 0x3c, !PT ;  /* 0x0000001702022212 */ /* 0x010fc600078e3cff */
[----:B------:R-:W4:Y:S01]  /*0b10*/  @P4 LDG.E R23, desc[UR4][R10.64+0xfc] ;  /* 0x0000fc040a174981 */ /* 0x000f22000c1e1900 */
[----:B------:R-:W-:-:S03]  /*0b20*/  @P2 LOP3.LUT R5, R5, R20, RZ, 0x3c, !PT ;  /* 0x0000001405052212 */ /* 0x000fc600078e3cff */
[----:B------:R-:W4:Y:S01]  /*0b30*/  @P4 LDG.E R20, desc[UR4][R10.64+0xf8] ;  /* 0x0000f8040a144981 */ /* 0x000f22000c1e1900 */
[----:B------:R-:W-:Y:S02]  /*0b40*/  @P3 LOP3.LUT R2, R2, R27, RZ, 0x3c, !PT ;  /* 0x0000001b02023212 */ /* 0x000fe400078e3cff */
[----:B------:R-:W-:Y:S01]  /*0b50*/  @P3 LOP3.LUT R4, R4, R25, RZ, 0x3c, !PT ;  /* 0x0000001904043212 */ /* 0x000fe200078e3cff */
[----:B------:R-:W4:Y:S01]  /*0b60*/  @P5 LDG.E R27, desc[UR4][R10.64+0x110] ;  /* 0x000110040a1b5981 */ /* 0x000f22000c1e1900 */
[----:B------:R-:W-:-:S03]  /*0b70*/  @P3 LOP3.LUT R5, R5, R24, RZ, 0x3c, !PT ;  /* 0x0000001805053212 */ /* 0x000fc600078e3cff */
[----:B------:R-:W4:Y:S04]  /*0b80*/  @P5 LDG.E R25, desc[UR4][R10.64+0x108] ;  /* 0x000108040a195981 */ /* 0x000f28000c1e1900 */
        /* <DEDUP_REMOVED lines=19> */
[----:B------:R-:W-:-:S05]  /*0cc0*/  VIADD R19, R19, 0x10 ;  /* 0x0000001013137836 */ /* 0x000fca0000000000 */
[----:B------:R-:W-:Y:S02]  /*0cd0*/  ISETP.NE.AND P1, PT, R19, 0x20, PT ;  /* 0x000000201300780c */ /* 0x000fe40003f25270 */
[----:B------:R-:W-:Y:S02]  /*0ce0*/  @P5 LOP3.LUT R3, R3, R18, RZ, 0x3c, !PT ;  /* 0x0000001203035212 */ /* 0x000fe400078e3cff */
[----:B------:R-:W-:Y:S02]  /*0cf0*/  @P6 LOP3.LUT R4, R4, R21, RZ, 0x3c, !PT ;  /* 0x0000001504046212 */ /* 0x000fe400078e3cff */
[----:B---3--:R-:W-:-:S04]  /*0d00*/  @P6 LOP3.LUT R3, R3, R22, RZ, 0x3c, !PT ;  /* 0x0000001603036212 */ /* 0x008fc800078e3cff */
[----:B--2---:R-:W-:Y:S02]  /*0d10*/  @P0 LOP3.LUT R3, R3, R26, RZ, 0x3c, !PT ;  /* 0x0000001a03030212 */ /* 0x004fe400078e3cff */
[----:B----4-:R-:W-:Y:S02]  /*0d20*/  @P6 LOP3.LUT R2, R2, R23, RZ, 0x3c, !PT ;  /* 0x0000001702026212 */ /* 0x010fe400078e3cff */
[----:B------:R-:W-:Y:S02]  /*0d30*/  @P6 LOP3.LUT R5, R5, R20, RZ, 0x3c, !PT ;  /* 0x0000001405056212 */ /* 0x000fe400078e3cff */
[----:B------:R-:W-:Y:S02]  /*0d40*/  @P0 LOP3.LUT R2, R2, R27, RZ, 0x3c, !PT ;  /* 0x0000001b02020212 */ /* 0x000fe400078e3cff */
[----:B------:R-:W-:Y:S02]  /*0d50*/  @P0 LOP3.LUT R4, R4, R25, RZ, 0x3c, !PT ;  /* 0x0000001904040212 */ /* 0x000fe400078e3cff */
[----:B------:R-:W-:Y:S01]  /*0d60*/  @P0 LOP3.LUT R5, R5, R24, RZ, 0x3c, !PT ;  /* 0x0000001805050212 */ /* 0x000fe200078e3cff */
[----:B------:R-:W-:Y:S06]  /*0d70*/  @P1 BRA `(.L_x_13) ;  /* 0xfffffff400481947 */ /* 0x000fec000383ffff */
[----:B------:R-:W-:-:S05]  /*0d80*/  VIADD R17, R17, 0x1 ;  /* 0x0000000111117836 */ /* 0x000fca0000000000 */
[----:B------:R-:W-:-:S13]  /*0d90*/  ISETP.NE.AND P0, PT, R17, 0x5, PT ;  /* 0x000000051100780c */ /* 0x000fda0003f05270 */
[----:B------:R-:W-:Y:S05]  /*0da0*/  @P0 BRA `(.L_x_14) ;  /* 0xfffffff400300947 */ /* 0x000fea000383ffff */
[----:B------:R1:W-:Y:S01]  /*0db0*/  STG.E.64 desc[UR4][R6.64+0x8], R4 ;  /* 0x0000080406007986 */ /* 0x0003e2000c101b04 */
[----:B------:R-:W-:Y:S01]  /*0dc0*/  VIADD R14, R14, 0x1 ;  /* 0x000000010e0e7836 */ /* 0x000fe20000000000 */
[----:B------:R-:W-:Y:S02]  /*0dd0*/  LOP3.LUT R11, R13, 0x3, RZ, 0xc0, !PT ;  /* 0x000000030d0b7812 */ /* 0x000fe400078ec0ff */
[----:B------:R1:W-:Y:S02]  /*0de0*/  STG.E.64 desc[UR4][R6.64+0x10], R2 ;  /* 0x0000100206007986 */ /* 0x0003e4000c101b04 */
[----:B------:R-:W-:Y:S02]  /*0df0*/  ISETP.GE.U32.AND P0, PT, R14, R11, PT ;  /* 0x0000000b0e00720c */ /* 0x000fe40003f06070 */
[----:B------:R1:W-:Y:S11]  /*0e00*/  STG.E desc[UR4][R6.64+0x4], R15 ;  /* 0x0000040f06007986 */ /* 0x0003f6000c101904 */
[----:B------:R-:W-:Y:S05]  /*0e10*/  @!P0 BRA `(.L_x_15) ;  /* 0xfffffff400048947 */ /* 0x000fea000383ffff */
.L_x_12:
[----:B------:R-:W-:Y:S05]  /*0e20*/  BSYNC.RECONVERGENT B1 ;  /* 0x0000000000017941 */ /* 0x000fea0003800200 */
.L_x_11:
[C---:B------:R-:W-:Y:S01]  /*0e30*/  ISETP.GT.U32.AND P0, PT, R13.reuse, 0x3, PT ;  /* 0x000000030d00780c */ /* 0x040fe20003f04070 */
[----:B------:R-:W-:Y:S01]  /*0e40*/  VIADD R12, R12, 0x1 ;  /* 0x000000010c0c7836 */ /* 0x000fe20000000000 */
[--C-:B------:R-:W-:Y:S02]  /*0e50*/  SHF.R.U64 R13, R13, 0x2, R0.reuse ;  /* 0x000000020d0d7819 */ /* 0x100fe40000001200 */
[----:B------:R-:W-:Y:S02]  /*0e60*/  ISETP.GT.U32.AND.EX P0, PT, R0, RZ, PT, P0 ;  /* 0x000000ff0000720c */ /* 0x000fe40003f04100 */
[----:B------:R-:W-:-:S11]  /*0e70*/  SHF.R.U32.HI R0, RZ, 0x2, R0 ;  /* 0x00000002ff007819 */ /* 0x000fd60000011600 */
[----:B------:R-:W-:Y:S05]  /*0e80*/  @P0 BRA `(.L_x_16) ;  /* 0xfffffff000c80947 */ /* 0x000fea000383ffff */
.L_x_10:
[----:B------:R-:W-:Y:S05]  /*0e90*/  BSYNC.RECONVERGENT B0 ;  /* 0x0000000000007941 */ /* 0x000fea0003800200 */
.L_x_9:
[----:B------:R-:W-:Y:S04]  /*0ea0*/  STG.E.64 desc[UR4][R6.64+0x18], RZ ;  /* 0x000018ff06007986 */ /* 0x000fe8000c101b04 */
[----:B------:R-:W-:Y:S04]  /*0eb0*/  STG.E desc[UR4][R6.64+0x20], RZ ;  /* 0x000020ff06007986 */ /* 0x000fe8000c101904 */
[----:B------:R-:W-:Y:S01]  /*0ec0*/  STG.E.64 desc[UR4][R6.64+0x28], RZ ;  /* 0x000028ff06007986 */ /* 0x000fe2000c101b04 */
[----:B------:R-:W-:Y:S05]  /*0ed0*/  EXIT ;  /* 0x000000000000794d */ /* 0x000fea0003800000 */
.L_x_17:
        /* <DEDUP_REMOVED lines=10> */
.L_x_21:


//--------------------- .nv.global.init           --------------------------
	.section	.nv.global.init,"aw",@progbits
	.align	4
.nv.global.init:
	.type		mrg32k3aM1SubSeq,@object
	.size		mrg32k3aM1SubSeq,(mrg32k3aM2SubSeq - mrg32k3aM1SubSeq)
mrg32k3aM1SubSeq:
        /*0000*/ 	.byte	0x0b, 0xcc, 0xee, 0x04, 0x73, 0x29, 0x8b, 0x6f, 0xf6, 0x53, 0x03, 0xf6, 0x23, 0xf6, 0xea, 0xda
        /* <DEDUP_REMOVED lines=125> */
	.type		mrg32k3aM2SubSeq,@object
	.size		mrg32k3aM2SubSeq,(mrg32k3aM1 - mrg32k3aM2SubSeq)
mrg32k3aM2SubSeq:
        /* <DEDUP_REMOVED lines=126> */
	.type		mrg32k3aM1,@object
	.size		mrg32k3aM1,(mrg32k3aM1Seq - mrg32k3aM1)
mrg32k3aM1:
        /* <DEDUP_REMOVED lines=144> */
	.type		mrg32k3aM1Seq,@object
	.size		mrg32k3aM1Seq,(mrg32k3aM2 - mrg32k3aM1Seq)
mrg32k3aM1Seq:
        /* <DEDUP_REMOVED lines=144> */
	.type		mrg32k3aM2,@object
	.size		mrg32k3aM2,(mrg32k3aM2Seq - mrg32k3aM2)
mrg32k3aM2:
        /* <DEDUP_REMOVED lines=144> */
	.type		mrg32k3aM2Seq,@object
	.size		mrg32k3aM2Seq,(precalc_xorwow_matrix - mrg32k3aM2Seq)
mrg32k3aM2Seq:
        /* <DEDUP_REMOVED lines=144> */
	.type		precalc_xorwow_matrix,@object
	.size		precalc_xorwow_matrix,(precalc_xorwow_offset_matrix - precalc_xorwow_matrix)
precalc_xorwow_matrix:
        /* <DEDUP_REMOVED lines=6400> */
	.type		precalc_xorwow_offset_matrix,@object
	.size		precalc_xorwow_offset_matrix,(.L_1 - precalc_xorwow_offset_matrix)
precalc_xorwow_offset_matrix:
        /* <DEDUP_REMOVED lines=6400> */
.L_1:


//--------------------- .nv.shared.reserved.0     --------------------------
	.section	.nv.shared.reserved.0,"aw",@nobits
	.weak		__nv_reservedSMEM_offset_0_alias
	.size		__nv_reservedSMEM_offset_0_alias, 0, 64
	.other		__nv_reservedSMEM_offset_0_alias,@"STO_CUDA_RESERVED_SHARED STV_DEFAULT"
__nv_reservedSMEM_offset_0_alias:
	.zero		0
	.zero		64


//--------------------- .nv.constant0._ZN7graphdl4core4cuda18normalRandomKernelEP17curandStateXORWOWPfmff --------------------------
	.section	.nv.constant0._ZN7graphdl4core4cuda18normalRandomKernelEP17curandStateXORWOWPfmff,"a",@progbits
	.sectionflags	@""
	.align	4
.nv.constant0._ZN7graphdl4core4cuda18normalRandomKernelEP17curandStateXORWOWPfmff:
	.zero		928


//--------------------- .nv.constant0._ZN7graphdl4core4cuda19uniformRandomKernelEP17curandStateXORWOWPfmff --------------------------
	.section	.nv.constant0._ZN7graphdl4core4cuda19uniformRandomKernelEP17curandStateXORWOWPfmff,"a",@progbits
	.sectionflags	@""
	.align	4
.nv.constant0._ZN7graphdl4core4cuda19uniformRandomKernelEP17curandStateXORWOWPfmff:
	.zero		928


//--------------------- .nv.constant0._ZN7graphdl4core4cuda11setupKernelEP17curandStateXORWOWm --------------------------
	.section	.nv.constant0._ZN7graphdl4core4cuda11setupKernelEP17curandStateXORWOWm,"a",@progbits
	.sectionflags	@""
	.align	4
.nv.constant0._ZN7graphdl4core4cuda11setupKernelEP17curandStateXORWOWm:
	.zero		912


//--------------------- SYMBOLS --------------------------

	.type		.nv.reservedSmem.offset0,@object
	.size		.nv.reservedSmem.offset0,0x4
